	.target	sm_90a

	.elftype	@"ET_EXEC"


//--------------------- .note.nv.tkinfo           --------------------------
	.section	.note.nv.tkinfo,"",@"SHT_NOTE"
	.sectionflags	@"SHF_NOTE_NV_TKINFO"
	.tkinfo
        /*0018*/ 	.word	0x00000002
        /*0030*/ 	.string	""
        /*0030*/ 	.string	"ptxas"
        /*0030*/ 	.string	"Cuda compilation tools, release 13.0, V13.0.88"
        /*0030*/ 	.string	"Build cuda_13.0.r13.0/compiler.36424714_0"
        /*0030*/ 	.string	"-v  -suppress-debug-info  -lineinfo  -arch sm_90a "



//--------------------- .note.nv.cuinfo           --------------------------
	.section	.note.nv.cuinfo,"",@"SHT_NOTE"
	.sectionflags	@"SHF_NOTE_NV_CUINFO"
        /*0018*/ 	.short	0x0002
        /*001a*/ 	.short	0x005a
        /*001c*/ 	.short	0x0082
	.zero		2


//--------------------- .nv.info                  --------------------------
	.section	.nv.info,"",@"SHT_CUDA_INFO"
	.align	4


	//----- nvinfo : EIATTR_REGCOUNT
	.align		4
        /*0000*/ 	.byte	0x04, 0x2f
        /*0002*/ 	.short	(.L_1 - .L_0)
	.align		4
.L_0:
        /*0004*/ 	.word	index@(gluon_wgmma)
        /*0008*/ 	.word	0x0000009a


	//----- nvinfo : EIATTR_FRAME_SIZE
	.align		4
.L_1:
        /*000c*/ 	.byte	0x04, 0x11
        /*000e*/ 	.short	(.L_3 - .L_2)
	.align		4
.L_2:
        /*0010*/ 	.word	index@(gluon_wgmma)
        /*0014*/ 	.word	0x00000000


	//----- nvinfo : EIATTR_MIN_STACK_SIZE
	.align		4
.L_3:
        /*0018*/ 	.byte	0x04, 0x12
        /*001a*/ 	.short	(.L_5 - .L_4)
	.align		4
.L_4:
        /*001c*/ 	.word	index@(gluon_wgmma)
        /*0020*/ 	.word	0x00000000
.L_5:


//--------------------- .nv.compat                --------------------------
	.section	.nv.compat,"",@"SHT_CUDA_COMPAT_INFO"
	.align	4
        /*0000*/ 	.byte	0x02, 0x09, 0x01, 0x00, 0x02, 0x02, 0x04, 0x00, 0x02, 0x05, 0x05, 0x00, 0x03, 0x07, 0x01, 0x01
        /*0010*/ 	.byte	0x02, 0x03, 0x03, 0x00, 0x02, 0x06, 0x01, 0x00, 0x04, 0x0b, 0x08, 0x00, 0x00, 0x00, 0x00, 0x00
        /*0020*/ 	.byte	0x00, 0x00, 0x00, 0x00


//--------------------- .nv.info.gluon_wgmma      --------------------------
	.section	.nv.info.gluon_wgmma,"",@"SHT_CUDA_INFO"
	.sectionflags	@""
	.align	4


	//----- nvinfo : EIATTR_CUDA_API_VERSION
	.align		4
        /*0000*/ 	.byte	0x04, 0x37
        /*0002*/ 	.short	(.L_7 - .L_6)
.L_6:
        /*0004*/ 	.word	0x00000082


	//----- nvinfo : EIATTR_KPARAM_INFO
	.align		4
.L_7:
        /*0008*/ 	.byte	0x04, 0x17
        /*000a*/ 	.short	(.L_9 - .L_8)
.L_8:
        /*000c*/ 	.word	0x00000000
        /*0010*/ 	.short	0x000a
        /*0012*/ 	.short	0x0048
        /*0014*/ 	.byte	0x00, 0xf4, 0x21, 0x00


	//----- nvinfo : EIATTR_KPARAM_INFO
	.align		4
.L_9:
        /*0018*/ 	.byte	0x04, 0x17
        /*001a*/ 	.short	(.L_11 - .L_10)
.L_10:
        /*001c*/ 	.word	0x00000000
        /*0020*/ 	.short	0x0009
        /*0022*/ 	.short	0x0040
        /*0024*/ 	.byte	0x00, 0xf4, 0x21, 0x00


	//----- nvinfo : EIATTR_KPARAM_INFO
	.align		4
.L_11:
        /*0028*/ 	.byte	0x04, 0x17
        /*002a*/ 	.short	(.L_13 - .L_12)
.L_12:
        /*002c*/ 	.word	0x00000000
        /*0030*/ 	.short	0x0008
        /*0032*/ 	.short	0x0038
        /*0034*/ 	.byte	0x00, 0xf0, 0x21, 0x00


	//----- nvinfo : EIATTR_KPARAM_INFO
	.align		4
.L_13:
        /*0038*/ 	.byte	0x04, 0x17
        /*003a*/ 	.short	(.L_15 - .L_14)
.L_14:
        /*003c*/ 	.word	0x00000000
        /*0040*/ 	.short	0x0007
        /*0042*/ 	.short	0x0030
        /*0044*/ 	.byte	0x00, 0xf0, 0x21, 0x00


	//----- nvinfo : EIATTR_KPARAM_INFO
	.align		4
.L_15:
        /*0048*/ 	.byte	0x04, 0x17
        /*004a*/ 	.short	(.L_17 - .L_16)
.L_16:
        /*004c*/ 	.word	0x00000000
        /*0050*/ 	.short	0x0006
        /*0052*/ 	.short	0x0028
        /*0054*/ 	.byte	0x00, 0xf0, 0x21, 0x00


	//----- nvinfo : EIATTR_KPARAM_INFO
	.align		4
.L_17:
        /*0058*/ 	.byte	0x04, 0x17
        /*005a*/ 	.short	(.L_19 - .L_18)
.L_18:
        /*005c*/ 	.word	0x00000000
        /*0060*/ 	.short	0x0005
        /*0062*/ 	.short	0x0020
        /*0064*/ 	.byte	0x00, 0xf0, 0x11, 0x00


	//----- nvinfo : EIATTR_KPARAM_INFO
	.align		4
.L_19:
        /*0068*/ 	.byte	0x04, 0x17
        /*006a*/ 	.short	(.L_21 - .L_20)
.L_20:
        /*006c*/ 	.word	0x00000000
        /*0070*/ 	.short	0x0004
        /*0072*/ 	.short	0x001c
        /*0074*/ 	.byte	0x00, 0xf0, 0x11, 0x00


	//----- nvinfo : EIATTR_KPARAM_INFO
	.align		4
.L_21:
        /*0078*/ 	.byte	0x04, 0x17
        /*007a*/ 	.short	(.L_23 - .L_22)
.L_22:
        /*007c*/ 	.word	0x00000000
        /*0080*/ 	.short	0x0003
        /*0082*/ 	.short	0x0018
        /*0084*/ 	.byte	0x00, 0xf0, 0x11, 0x00


	//----- nvinfo : EIATTR_KPARAM_INFO
	.align		4
.L_23:
        /*0088*/ 	.byte	0x04, 0x17
        /*008a*/ 	.short	(.L_25 - .L_24)
.L_24:
        /*008c*/ 	.word	0x00000000
        /*0090*/ 	.short	0x0002
        /*0092*/ 	.short	0x0010
        /*0094*/ 	.byte	0x00, 0xf4, 0x21, 0x00


	//----- nvinfo : EIATTR_KPARAM_INFO
	.align		4
.L_25:
        /*0098*/ 	.byte	0x04, 0x17
        /*009a*/ 	.short	(.L_27 - .L_26)
.L_26:
        /*009c*/ 	.word	0x00000000
        /*00a0*/ 	.short	0x0001
        /*00a2*/ 	.short	0x0008
        /*00a4*/ 	.byte	0x00, 0xf4, 0x21, 0x00


	//----- nvinfo : EIATTR_KPARAM_INFO
	.align		4
.L_27:
        /*00a8*/ 	.byte	0x04, 0x17
        /*00aa*/ 	.short	(.L_29 - .L_28)
.L_28:
        /*00ac*/ 	.word	0x00000000
        /*00b0*/ 	.short	0x0000
        /*00b2*/ 	.short	0x0000
        /*00b4*/ 	.byte	0x00, 0xf4, 0x21, 0x00


	//----- nvinfo : EIATTR_SPARSE_MMA_MASK
	.align		4
.L_29:
        /*00b8*/ 	.byte	0x03, 0x50
        /*00ba*/ 	.short	0x0000


	//----- nvinfo : EIATTR_MAXREG_COUNT
	.align		4
        /*00bc*/ 	.byte	0x03, 0x1b
        /*00be*/ 	.short	0x00ff


	//----- nvinfo : EIATTR_NUM_BARRIERS
	.align		4
        /*00c0*/ 	.byte	0x02, 0x4c
        /*00c2*/ 	.byte	0x01
	.zero		1


	//----- nvinfo : EIATTR_MERCURY_ISA_VERSION
	.align		4
        /*00c4*/ 	.byte	0x03, 0x5f
        /*00c6*/ 	.short	0x0101


	//----- nvinfo : EIATTR_INT_WARP_WIDE_INSTR_OFFSETS
	.align		4
        /*00c8*/ 	.byte	0x04, 0x31
        /*00ca*/ 	.short	(.L_31 - .L_30)


	//   ....[0]....
.L_30:
        /*00cc*/ 	.word	0x00001320


	//   ....[1]....
        /*00d0*/ 	.word	0x00001340


	//   ....[2]....
        /*00d4*/ 	.word	0x000013f0


	//   ....[3]....
        /*00d8*/ 	.word	0x00001d00


	//   ....[4]....
        /*00dc*/ 	.word	0x00001d10


	//   ....[5]....
        /*00e0*/ 	.word	0x00001da0


	//   ....[6]....
        /*00e4*/ 	.word	0x00001db0


	//   ....[7]....
        /*00e8*/ 	.word	0x000026c0


	//   ....[8]....
        /*00ec*/ 	.word	0x000026d0


	//----- nvinfo : EIATTR_COOP_GROUP_MASK_REGIDS
	.align		4
.L_31:
        /*00f0*/ 	.byte	0x04, 0x29
        /*00f2*/ 	.short	(.L_33 - .L_32)


	//   ....[0]....
.L_32:
        /*00f4*/ 	.word	0xffffffff


	//   ....[1]....
        /*00f8*/ 	.word	0xffffffff


	//   ....[2]....
        /*00fc*/ 	.word	0xffffffff


	//----- nvinfo : EIATTR_COOP_GROUP_INSTR_OFFSETS
	.align		4
.L_33:
        /*0100*/ 	.byte	0x04, 0x28
        /*0102*/ 	.short	(.L_35 - .L_34)


	//   ....[0]....
.L_34:
        /*0104*/ 	.word	0x00000150


	//   ....[1]....
        /*0108*/ 	.word	0x00000700


	//   ....[2]....
        /*010c*/ 	.word	0x00000cf0


	//----- nvinfo : EIATTR_MBARRIER_INSTR_OFFSETS
	.align		4
.L_35:
        /*0110*/ 	.byte	0x04, 0x39
        /*0112*/ 	.short	(.L_37 - .L_36)


	//   ....[0]....
.L_36:
        /*0114*/ 	.word	0x00001490
        /*0118*/ 	.word	0x000000ff
        /*011c*/ 	.word	0x0000c000
        /*0120*/ 	.short	0x0100
        /*0122*/ 	.byte	0x14
	.zero		1


	//   ....[1]....
        /*0124*/ 	.word	0x00001620
        /*0128*/ 	.word	0x000000ff
        /*012c*/ 	.word	0x0000c008
        /*0130*/ 	.short	0x0100
        /*0132*/ 	.byte	0x14
	.zero		1


	//   ....[2]....
        /*0134*/ 	.word	0x00001e90
        /*0138*/ 	.word	0x000000ff
        /*013c*/ 	.word	0x0000c000
        /*0140*/ 	.short	0x010a
        /*0142*/ 	.byte	0x20
	.zero		1


	//   ....[3]....
        /*0144*/ 	.word	0x00002150
        /*0148*/ 	.word	0x000000ff
        /*014c*/ 	.word	0x0000c000
        /*0150*/ 	.short	0x0108
        /*0152*/ 	.byte	0x14
	.zero		1


	//   ....[4]....
        /*0154*/ 	.word	0x00002250
        /*0158*/ 	.word	0x000000ff
        /*015c*/ 	.word	0x0000c008
        /*0160*/ 	.short	0x0108
        /*0162*/ 	.byte	0x14
	.zero		1


	//   ....[5]....
        /*0164*/ 	.word	0x00002760
        /*0168*/ 	.word	0x000000ff
        /*016c*/ 	.word	0x0000c000
        /*0170*/ 	.short	0x010a
        /*0172*/ 	.byte	0x20
	.zero		1


	//----- nvinfo : EIATTR_NUM_MBARRIERS
	.align		4
.L_37:
        /*0174*/ 	.byte	0x03, 0x38
        /*0176*/ 	.short	0x0002


	//----- nvinfo : EIATTR_EXIT_INSTR_OFFSETS
	.align		4
        /*0178*/ 	.byte	0x04, 0x1c
        /*017a*/ 	.short	(.L_39 - .L_38)


	//   ....[0]....
.L_38:
        /*017c*/ 	.word	0x00002750


	//----- nvinfo : EIATTR_REQNTID
	.align		4
.L_39:
        /*0180*/ 	.byte	0x04, 0x10
        /*0182*/ 	.short	(.L_41 - .L_40)
.L_40:
        /*0184*/ 	.word	0x00000100
        /*0188*/ 	.word	0x00000001
        /*018c*/ 	.word	0x00000001


	//----- nvinfo : EIATTR_CRS_STACK_SIZE
	.align		4
.L_41:
        /*0190*/ 	.byte	0x04, 0x1e
        /*0192*/ 	.short	(.L_43 - .L_42)
.L_42:
        /*0194*/ 	.word	0x00000000


	//----- nvinfo : EIATTR_CBANK_PARAM_SIZE
	.align		4
.L_43:
        /*0198*/ 	.byte	0x03, 0x19
        /*019a*/ 	.short	0x0050


	//----- nvinfo : EIATTR_PARAM_CBANK
	.align		4
        /*019c*/ 	.byte	0x04, 0x0a
        /*019e*/ 	.short	(.L_45 - .L_44)
	.align		4
.L_44:
        /*01a0*/ 	.word	index@(.nv.constant0.gluon_wgmma)
        /*01a4*/ 	.short	0x0210
        /*01a6*/ 	.short	0x0050


	//----- nvinfo : EIATTR_SW_WAR
	.align		4
.L_45:
        /*01a8*/ 	.byte	0x04, 0x36
        /*01aa*/ 	.short	(.L_47 - .L_46)
.L_46:
        /*01ac*/ 	.word	0x00000008
.L_47:


//--------------------- .nv.callgraph             --------------------------
	.section	.nv.callgraph,"",@"SHT_CUDA_CALLGRAPH"
	.align	4
	.sectionentsize	8
	.align		4
        /*0000*/ 	.word	0x00000000
	.align		4
        /*0004*/ 	.word	0xffffffff
	.align		4
        /*0008*/ 	.word	0x00000000
	.align		4
        /*000c*/ 	.word	0xfffffffe
	.align		4
        /*0010*/ 	.word	0x00000000
	.align		4
        /*0014*/ 	.word	0xfffffffd
	.align		4
        /*0018*/ 	.word	0x00000000
	.align		4
        /*001c*/ 	.word	0xfffffffc


//--------------------- .text.gluon_wgmma         --------------------------
	.section	.text.gluon_wgmma,"ax",@progbits
	.align	128
        .global         gluon_wgmma
        .type           gluon_wgmma,@function
        .size           gluon_wgmma,(.L_x_52 - gluon_wgmma)
        .other          gluon_wgmma,@"STO_CUDA_ENTRY STV_DEFAULT"
gluon_wgmma:
.text.gluon_wgmma:
[----:B------:R-:W-:Y:S01]  /*0000*/  LDC R1, c[0x0][0x28] ;  /* 0x00000a00ff017b82 */ /* 0x000fe20000000800 */
[----:B------:R-:W1:Y:S07]  /*0010*/  S2R R0, SR_TID.X ;  /* 0x0000000000007919 */ /* 0x000e6e0000002100 */
[----:B------:R-:W2:Y:S01]  /*0020*/  S2UR UR4, SR_CgaCtaId ;  /* 0x00000000000479c3 */ /* 0x000ea20000008800 */
[----:B------:R-:W-:Y:S01]  /*0030*/  UMOV UR20, 0x400 ;  /* 0x0000040000147882 */ /* 0x000fe20000000000 */
[----:B------:R-:W-:Y:S01]  /*0040*/  ULDC UR6, c[0x0][0xc] ;  /* 0x0000030000067ab9 */ /* 0x000fe20000000800 */
[----:B------:R-:W-:Y:S01]  /*0050*/  ULDC.64 UR26, c[0x0][0x250] ;  /* 0x00009400001a7ab9 */ /* 0x000fe20000000a00 */
[----:B------:R-:W-:Y:S04]  /*0060*/  BSSY B0, `(.L_x_0) ;  /* 0x000001f000007945 */ /* 0x000fe80003800000 */
[----:B------:R-:W3:Y:S08]  /*0070*/  LDC R4, c[0x0][0x228] ;  /* 0x00008a00ff047b82 */ /* 0x000ef00000000800 */
[----:B------:R-:W4:Y:S08]  /*0080*/  LDC R13, c[0x0][0x230] ;  /* 0x00008c00ff0d7b82 */ /* 0x000f300000000800 */
[----:B------:R-:W-:Y:S01]  /*0090*/  S2UR UR30, SR_CTAID.Y ;  /* 0x00000000001e79c3 */ /* 0x000fe20000002600 */
[----:B--2---:R-:W-:-:S03]  /*00a0*/  ULEA UR20, UR4, UR20, 0x18 ;  /* 0x0000001404147291 */ /* 0x004fc6000f8ec03f */
[----:B------:R-:W-:Y:S01]  /*00b0*/  ULDC UR4, c[0x0][0x10] ;  /* 0x0000040000047ab9 */ /* 0x000fe20000000800 */
[----:B-1----:R-:W-:-:S03]  /*00c0*/  LOP3.LUT R6, R0, 0xff, RZ, 0xc0, !PT ;  /* 0x000000ff00067812 */ /* 0x002fc600078ec0ff */
[----:B------:R-:W1:Y:S01]  /*00d0*/  S2UR UR5, SR_CTAID.Z ;  /* 0x00000000000579c3 */ /* 0x000e620000002700 */
[----:B---3--:R-:W-:Y:S01]  /*00e0*/  VIADD R4, R4, 0xffffffff ;  /* 0xffffffff04047836 */ /* 0x008fe20000000000 */
[C---:B------:R-:W-:Y:S02]  /*00f0*/  ISETP.GE.U32.AND P0, PT, R6.reuse, 0x20, PT ;  /* 0x000000200600780c */ /* 0x040fe40003f06070 */
[C---:B------:R-:W-:Y:S02]  /*0100*/  ISETP.NE.U32.AND P2, PT, R6.reuse, RZ, PT ;  /* 0x000000ff0600720c */ /* 0x040fe40003f45070 */
[----:B------:R-:W-:Y:S02]  /*0110*/  LEA R12, R6, UR20, 0x2 ;  /* 0x00000014060c7c11 */ /* 0x000fe4000f8e10ff */
[----:B------:R-:W2:Y:S01]  /*0120*/  S2UR UR31, SR_CTAID.X ;  /* 0x00000000001f79c3 */ /* 0x000ea20000002500 */
[----:B----4-:R-:W-:-:S06]  /*0130*/  VIADD R9, R13, 0xffffffff ;  /* 0xffffffff0d097836 */ /* 0x010fcc0000000000 */
[----:B------:R3:W-:Y:S01]  /*0140*/  @!P0 STS [R12], RZ ;  /* 0x000000ff0c008388 */ /* 0x0007e20000000800 */
[----:B------:R-:W-:-:S03]  /*0150*/  NOP ;  /* 0x0000000000007918 */ /* 0x000fc60000000000 */
[----:B------:R3:W-:Y:S01]  /*0160*/  @!P2 STS [UR20+0x24], R4 ;  /* 0x00002404ff00a988 */ /* 0x0007e20008000814 */
[----:B-1----:R-:W-:-:S03]  /*0170*/  UIMAD UR4, UR5, UR4, UR30 ;  /* 0x00000004050472a4 */ /* 0x002fc6000f8e021e */
[----:B------:R3:W-:Y:S01]  /*0180*/  @!P2 STS [UR20+0x20], R9 ;  /* 0x00002009ff00a988 */ /* 0x0007e20008000814 */
[----:B--2---:R-:W-:-:S04]  /*0190*/  UIMAD UR4, UR4, UR6, UR31 ;  /* 0x00000006040472a4 */ /* 0x004fc8000f8e021f */
[----:B------:R-:W-:-:S03]  /*01a0*/  UIMAD UR5, UR4, 0x180, URZ ;  /* 0x00000180040578a4 */ /* 0x000fc6000f8e023f */
[----:B------:R-:W-:Y:S01]  /*01b0*/  UMOV UR4, URZ ;  /* 0x0000003f00047c82 */ /* 0x000fe20008000000 */
[----:B------:R-:W-:-:S04]  /*01c0*/  UIADD3 UR22, UP0, UR5, UR26, URZ ;  /* 0x0000001a05167290 */ /* 0x000fc8000ff1e03f */
[----:B------:R-:W-:Y:S01]  /*01d0*/  ULEA.HI.X.SX32 UR23, UR5, UR27, 0x1, UP0 ;  /* 0x0000001b05177291 */ /* 0x000fe200080f0e3f */
[----:B---3--:R-:W-:Y:S11]  /*01e0*/  @P2 BRA `(.L_x_1) ;  /* 0x0000000000182947 */ /* 0x008ff60003800000 */
[----:B------:R-:W1:Y:S01]  /*01f0*/  LDS R2, [UR20+0x8] ;  /* 0x00000814ff027984 */ /* 0x000e620008000800 */
[----:B------:R-:W2:Y:S01]  /*0200*/  LDC.64 R10, c[0x0][0x210] ;  /* 0x00008400ff0a7b82 */ /* 0x000ea20000000a00 */
[----:B------:R-:W-:Y:S02]  /*0210*/  IMAD.MOV.U32 R3, RZ, RZ, 0x70 ;  /* 0x00000070ff037424 */ /* 0x000fe400078e00ff */
[----:B--2---:R2:W-:Y:S03]  /*0220*/  STS.64 [UR20], R10 ;  /* 0x0000000aff007988 */ /* 0x0045e60008000a14 */
[----:B-1----:R-:W-:-:S05]  /*0230*/  LOP3.LUT R2, R2, 0x10, R3, 0xd8, !PT ;  /* 0x0000001002027812 */ /* 0x002fca00078ed803 */
[----:B------:R2:W-:Y:S02]  /*0240*/  STS [UR20+0x8], R2 ;  /* 0x00000802ff007988 */ /* 0x0005e40008000814 */
.L_x_1:
[----:B------:R-:W-:Y:S05]  /*0250*/  BSYNC B0 ;  /* 0x0000000000007941 */ /* 0x000fea0003800000 */
.L_x_0:
[----:B------:R-:W-:Y:S04]  /*0260*/  BSSY B0, `(.L_x_2) ;  /* 0x000000a000007945 */ /* 0x000fe80003800000 */
[----:B------:R-:W-:Y:S05]  /*0270*/  @P2 BRA `(.L_x_3) ;  /* 0x0000000000202947 */ /* 0x000fea0003800000 */
[----:B--2---:R-:W1:Y:S01]  /*0280*/  LDS R2, [UR20+0x34] ;  /* 0x00003414ff027984 */ /* 0x004e620008000800 */
[----:B------:R-:W-:Y:S02]  /*0290*/  IMAD.MOV.U32 R3, RZ, RZ, 0x1f000000 ;  /* 0x1f000000ff037424 */ /* 0x000fe400078e00ff */
[----:B------:R-:W-:Y:S01]  /*02a0*/  @!P2 IMAD.MOV.U32 R5, RZ, RZ, 0x7f ;  /* 0x0000007fff05a424 */ /* 0x000fe200078e00ff */
[----:B------:R-:W2:Y:S02]  /*02b0*/  @!P2 LDS R8, [UR20+0x38] ;  /* 0x00003814ff08a984 */ /* 0x000ea40008000800 */
[----:B-1----:R-:W-:Y:S02]  /*02c0*/  LOP3.LUT R2, R2, 0xff000000, R3, 0xb8, !PT ;  /* 0xff00000002027812 */ /* 0x002fe400078eb803 */
[----:B--2---:R-:W-:-:S03]  /*02d0*/  @!P2 LOP3.LUT R3, R8, 0xff, R5, 0xb8, !PT ;  /* 0x000000ff0803a812 */ /* 0x004fc600078eb805 */
[----:B------:R1:W-:Y:S04]  /*02e0*/  STS [UR20+0x34], R2 ;  /* 0x00003402ff007988 */ /* 0x0003e80008000814 */
[----:B------:R1:W-:Y:S02]  /*02f0*/  @!P2 STS [UR20+0x38], R3 ;  /* 0x00003803ff00a988 */ /* 0x0003e40008000814 */
.L_x_3:
[----:B------:R-:W-:Y:S05]  /*0300*/  BSYNC B0 ;  /* 0x0000000000007941 */ /* 0x000fea0003800000 */
.L_x_2:
[----:B------:R-:W-:Y:S04]  /*0310*/  BSSY B0, `(.L_x_4) ;  /* 0x000000e000007945 */ /* 0x000fe80003800000 */
[----:B------:R-:W-:Y:S05]  /*0320*/  @P2 BRA `(.L_x_5) ;  /* 0x0000000000302947 */ /* 0x000fea0003800000 */
[----:B-1----:R-:W1:Y:S01]  /*0330*/  LDS R3, [UR20+0x34] ;  /* 0x00003414ff037984 */ /* 0x002e620008000800 */
[----:B--2---:R-:W2:Y:S03]  /*0340*/  LDC.64 R10, c[0x0][0x238] ;  /* 0x00008e00ff0a7b82 */ /* 0x004ea60000000a00 */
[----:B------:R-:W3:Y:S01]  /*0350*/  LDS R2, [UR20+0x1c] ;  /* 0x00001c14ff027984 */ /* 0x000ee20008000800 */
[C---:B--2---:R-:W-:Y:S01]  /*0360*/  SHF.L.U64.HI R8, R10.reuse, 0x1, R11 ;  /* 0x000000010a087819 */ /* 0x044fe2000001020b */
[----:B------:R-:W-:-:S03]  /*0370*/  IMAD.SHL.U32 R5, R10, 0x2, RZ ;  /* 0x000000020a057824 */ /* 0x000fc600078e00ff */
[--C-:B------:R-:W-:Y:S02]  /*0380*/  SHF.R.U32.HI R7, RZ, 0x4, R8.reuse ;  /* 0x00000004ff077819 */ /* 0x100fe40000011608 */
[----:B------:R-:W-:-:S05]  /*0390*/  SHF.R.U64 R5, R5, 0x4, R8 ;  /* 0x0000000405057819 */ /* 0x000fca0000001208 */
[----:B------:R4:W-:Y:S01]  /*03a0*/  STS [UR20+0xc], R5 ;  /* 0x00000c05ff007988 */ /* 0x0009e20008000814 */
[----:B-1----:R-:W-:Y:S02]  /*03b0*/  LOP3.LUT R3, R3, 0x7, RZ, 0xb8, !PT ;  /* 0x0000000703037812 */ /* 0x002fe400078eb8ff */
[----:B---3--:R-:W-:-:S03]  /*03c0*/  LOP3.LUT R2, R2, 0xf, R7, 0xb8, !PT ;  /* 0x0000000f02027812 */ /* 0x008fc600078eb807 */
[----:B------:R4:W-:Y:S04]  /*03d0*/  STS [UR20+0x34], R3 ;  /* 0x00003403ff007988 */ /* 0x0009e80008000814 */
[----:B------:R4:W-:Y:S02]  /*03e0*/  STS [UR20+0x1c], R2 ;  /* 0x00001c02ff007988 */ /* 0x0009e40008000814 */
.L_x_5:
[----:B------:R-:W-:Y:S05]  /*03f0*/  BSYNC B0 ;  /* 0x0000000000007941 */ /* 0x000fea0003800000 */
.L_x_4:
[----:B------:R-:W-:Y:S04]  /*0400*/  BSSY B1, `(.L_x_6) ;  /* 0x000001a000017945 */ /* 0x000fe80003800000 */
[----:B------:R-:W-:Y:S04]  /*0410*/  BSSY B0, `(.L_x_7) ;  /* 0x0000015000007945 */ /* 0x000fe80003800000 */
[----:B------:R-:W-:Y:S05]  /*0420*/  @P2 BRA `(.L_x_8) ;  /* 0x0000000000202947 */ /* 0x000fea0003800000 */
[----:B-12-4-:R-:W1:Y:S02]  /*0430*/  LDS R2, [UR20+0x34] ;  /* 0x00003414ff027984 */ /* 0x016e640008000800 */
[----:B-1----:R-:W-:-:S05]  /*0440*/  LOP3.LUT R2, R2, 0x38, RZ, 0xb8, !PT ;  /* 0x0000003802027812 */ /* 0x002fca00078eb8ff */
[----:B------:R1:W-:Y:S01]  /*0450*/  STS [UR20+0x34], R2 ;  /* 0x00003402ff007988 */ /* 0x0003e20008000814 */
[----:B------:R-:W-:Y:S05]  /*0460*/  @P2 BRA `(.L_x_9) ;  /* 0x0000000000202947 */ /* 0x000fea0003800000 */
[----:B-1----:R-:W1:Y:S01]  /*0470*/  LDS R2, [UR20+0x8] ;  /* 0x00000814ff027984 */ /* 0x002e620008000800 */
[----:B------:R-:W-:-:S05]  /*0480*/  IMAD.MOV.U32 R3, RZ, RZ, 0x780 ;  /* 0x00000780ff037424 */ /* 0x000fca00078e00ff */
[----:B-1----:R-:W-:-:S05]  /*0490*/  LOP3.LUT R2, R2, 0x300, R3, 0xd8, !PT ;  /* 0x0000030002027812 */ /* 0x002fca00078ed803 */
[----:B------:R3:W-:Y:S02]  /*04a0*/  STS [UR20+0x8], R2 ;  /* 0x00000802ff007988 */ /* 0x0007e40008000814 */
.L_x_8:
[----:B------:R-:W-:Y:S05]  /*04b0*/  @P2 BRA `(.L_x_10) ;  /* 0x0000000000282947 */ /* 0x000fea0003800000 */
[----:B-1234-:R-:W1:Y:S02]  /*04c0*/  LDS R2, [UR20+0x8] ;  /* 0x00000814ff027984 */ /* 0x01ee640008000800 */
[----:B-1----:R-:W-:-:S05]  /*04d0*/  LOP3.LUT R2, R2, 0x1800, RZ, 0xb8, !PT ;  /* 0x0000180002027812 */ /* 0x002fca00078eb8ff */
[----:B------:R2:W-:Y:S02]  /*04e0*/  STS [UR20+0x8], R2 ;  /* 0x00000802ff007988 */ /* 0x0005e40008000814 */
.L_x_9:
[----:B------:R-:W-:Y:S05]  /*04f0*/  @P2 BREAK B0 ;  /* 0x0000000000002942 */ /* 0x000fea0003800000 */
[----:B------:R-:W-:Y:S05]  /*0500*/  @P2 BRA `(.L_x_11) ;  /* 0x0000000000242947 */ /* 0x000fea0003800000 */
[----:B------:R-:W3:Y:S01]  /*0510*/  LDS R3, [UR20+0x8] ;  /* 0x00000814ff037984 */ /* 0x000ee20008000800 */
[----:B-12---:R-:W-:-:S05]  /*0520*/  IMAD.MOV.U32 R2, RZ, RZ, 0x6000 ;  /* 0x00006000ff027424 */ /* 0x006fca00078e00ff */
[----:B---3--:R-:W-:-:S04]  /*0530*/  LOP3.LUT R2, R3, 0x4000, R2, 0xd8, !PT ;  /* 0x0000400003027812 */ /* 0x008fc800078ed802 */
[----:B------:R-:W-:-:S05]  /*0540*/  LOP3.LUT R2, R2, 0x400000, RZ, 0xb8, !PT ;  /* 0x0040000002027812 */ /* 0x000fca00078eb8ff */
[----:B------:R5:W-:Y:S02]  /*0550*/  STS [UR20+0x8], R2 ;  /* 0x00000802ff007988 */ /* 0x000be40008000814 */
.L_x_10:
[----:B------:R-:W-:Y:S05]  /*0560*/  BSYNC B0 ;  /* 0x0000000000007941 */ /* 0x000fea0003800000 */
.L_x_7:
[----:B-12345:R-:W1:Y:S02]  /*0570*/  @!P2 LDS R2, [UR20+0x8] ;  /* 0x00000814ff02a984 */ /* 0x03ee640008000800 */
[----:B-1----:R-:W-:-:S05]  /*0580*/  @!P2 LOP3.LUT R2, R2, 0x8000, RZ, 0xb8, !PT ;  /* 0x000080000202a812 */ /* 0x002fca00078eb8ff */
[----:B------:R3:W-:Y:S02]  /*0590*/  @!P2 STS [UR20+0x8], R2 ;  /* 0x00000802ff00a988 */ /* 0x0007e40008000814 */
.L_x_11:
[----:B------:R-:W-:Y:S05]  /*05a0*/  BSYNC B1 ;  /* 0x0000000000017941 */ /* 0x000fea0003800000 */
.L_x_6:
[----:B------:R-:W-:Y:S05]  /*05b0*/  WARPSYNC.ALL ;  /* 0x0000000000007948 */ /* 0x000fea0003800000 */
[----:B------:R-:W-:Y:S05]  /*05c0*/  @P0 BRA `(.L_x_12) ;  /* 0x0000000000280947 */ /* 0x000fea0003800000 */
[----:B-123--:R-:W1:Y:S01]  /*05d0*/  S2R R2, SR_LANEID ;  /* 0x0000000000027919 */ /* 0x00ee620000000000 */
[----:B------:R-:W-:Y:S05]  /*05e0*/  WARPSYNC.ALL ;  /* 0x0000000000007948 */ /* 0x000fea0003800000 */
[----:B-1----:R-:W-:-:S05]  /*05f0*/  IMAD.SHL.U32 R5, R2, 0x4, RZ ;  /* 0x0000000402057824 */ /* 0x002fca00078e00ff */
[----:B------:R-:W1:Y:S01]  /*0600*/  LDS R7, [R5+UR20] ;  /* 0x0000001405077984 */ /* 0x000e620008000800 */
[----:B------:R-:W-:-:S05]  /*0610*/  IADD3 R2, P1, R5, UR22, RZ ;  /* 0x0000001605027c10 */ /* 0x000fca000ff3e0ff */
[----:B------:R-:W-:-:S05]  /*0620*/  IMAD.X R3, RZ, RZ, UR23, P1 ;  /* 0x00000017ff037e24 */ /* 0x000fca00088e06ff */
[----:B-1----:R4:W5:Y:S01]  /*0630*/  ATOMG.E.EXCH.STRONG.GPU PT, RZ, [R2], R7 ;  /* 0x0000000702ff73a8 */ /* 0x00296200041ee100 */
[----:B------:R-:W-:-:S04]  /*0640*/  DEPBAR {5,4,3,2,1,0} ;  /* 0x0000003f0000791a */ /* 0x000fc80000000000 */
[----:B------:R4:W-:Y:S01]  /*0650*/  UTMACCTL.IV [UR22] ;  /* 0x00000000160079b9 */ /* 0x0009e20008000000 */
[----:B------:R-:W-:Y:S01]  /*0660*/  NOP ;  /* 0x0000000000007918 */ /* 0x000fe20000000000 */
.L_x_12:
[----:B------:R-:W-:Y:S05]  /*0670*/  @P0 BRA `(.L_x_13) ;  /* 0x00000000000c0947 */ /* 0x000fea0003800000 */
[----:B------:R0:W-:Y:S01]  /*0680*/  UTMACMDFLUSH ;  /* 0x00000000000079b7 */ /* 0x0001e20000000000 */
[----:B------:R-:W-:Y:S05]  /*0690*/  @P0 BRA `(.L_x_13) ;  /* 0x0000000000040947 */ /* 0x000fea0003800000 */
[----:B------:R-:W-:-:S04]  /*06a0*/  DEPBAR.LE SB0, 0x0 ;  /* 0x000080000000791a */ /* 0x000fc80000000000 */
.L_x_13:
[----:B------:R-:W-:Y:S05]  /*06b0*/  WARPSYNC.ALL ;  /* 0x0000000000007948 */ /* 0x000fea0003800000 */
[----:B-----5:R-:W-:Y:S06]  /*06c0*/  BAR.SYNC.DEFER_BLOCKING 0x0 ;  /* 0x0000000000007b1d */ /* 0x020fec0000010000 */
[----:B------:R-:W-:Y:S02]  /*06d0*/  BSSY B1, `(.L_x_14) ;  /* 0x000000b000017945 */ /* 0x000fe40003800000 */
[----:B------:R-:W-:Y:S06]  /*06e0*/  BAR.SYNC.DEFER_BLOCKING 0x0 ;  /* 0x0000000000007b1d */ /* 0x000fec0000010000 */
[----:B------:R5:W-:Y:S01]  /*06f0*/  @!P0 STS [R12], RZ ;  /* 0x000000ff0c008388 */ /* 0x000be20000000800 */
[----:B------:R-:W-:Y:S01]  /*0700*/  NOP ;  /* 0x0000000000007918 */ /* 0x000fe20000000000 */
[----:B------:R-:W-:Y:S05]  /*0710*/  @P2 BRA `(.L_x_15) ;  /* 0x0000000000182947 */ /* 0x000fea0003800000 */
[----:B-1234-:R-:W1:Y:S01]  /*0720*/  LDS R2, [UR20+0x8] ;  /* 0x00000814ff027984 */ /* 0x01ee620008000800 */
[----:B------:R-:W2:Y:S01]  /*0730*/  LDC.64 R10, c[0x0][0x218] ;  /* 0x00008600ff0a7b82 */ /* 0x000ea20000000a00 */
[----:B------:R-:W-:Y:S02]  /*0740*/  IMAD.MOV.U32 R3, RZ, RZ, 0x70 ;  /* 0x00000070ff037424 */ /* 0x000fe400078e00ff */
[----:B--2---:R2:W-:Y:S03]  /*0750*/  STS.64 [UR20], R10 ;  /* 0x0000000aff007988 */ /* 0x0045e60008000a14 */
[----:B-1----:R-:W-:-:S05]  /*0760*/  LOP3.LUT R2, R2, 0x10, R3, 0xd8, !PT ;  /* 0x0000001002027812 */ /* 0x002fca00078ed803 */
[----:B------:R2:W-:Y:S02]  /*0770*/  STS [UR20+0x8], R2 ;  /* 0x00000802ff007988 */ /* 0x0005e40008000814 */
.L_x_15:
[----:B----4-:R-:W-:Y:S05]  /*0780*/  BSYNC B1 ;  /* 0x0000000000017941 */ /* 0x010fea0003800000 */
.L_x_14:
[----:B------:R-:W-:Y:S04]  /*0790*/  BSSY B2, `(.L_x_16) ;  /* 0x000000f000027945 */ /* 0x000fe80003800000 */
[----:B------:R-:W-:Y:S04]  /*07a0*/  BSSY B1, `(.L_x_17) ;  /* 0x000000c000017945 */ /* 0x000fe80003800000 */
[----:B------:R-:W-:Y:S05]  /*07b0*/  @P2 BRA `(.L_x_18) ;  /* 0x0000000000282947 */ /* 0x000fea0003800000 */
[----:B-123--:R-:W1:Y:S01]  /*07c0*/  LDS R2, [UR20+0x34] ;  /* 0x00003414ff027984 */ /* 0x00ee620008000800 */
[----:B------:R-:W-:Y:S01]  /*07d0*/  IMAD.MOV.U32 R3, RZ, RZ, 0x1f000000 ;  /* 0x1f000000ff037424 */ /* 0x000fe200078e00ff */
[----:B------:R-:W-:Y:S05]  /*07e0*/  @P2 BREAK B1 ;  /* 0x0000000000012942 */ /* 0x000fea0003800000 */
[----:B-1----:R-:W-:-:S05]  /*07f0*/  LOP3.LUT R2, R2, 0xff000000, R3, 0xb8, !PT ;  /* 0xff00000002027812 */ /* 0x002fca00078eb803 */
[----:B------:R1:W-:Y:S01]  /*0800*/  STS [UR20+0x34], R2 ;  /* 0x00003402ff007988 */ /* 0x0003e20008000814 */
[----:B------:R-:W-:Y:S05]  /*0810*/  @P2 BRA `(.L_x_19) ;  /* 0x0000000000182947 */ /* 0x000fea0003800000 */
[----:B------:R-:W2:Y:S01]  /*0820*/  LDS R3, [UR20+0x38] ;  /* 0x00003814ff037984 */ /* 0x000ea20008000800 */
[----:B-1----:R-:W-:-:S05]  /*0830*/  IMAD.MOV.U32 R2, RZ, RZ, 0xff ;  /* 0x000000ffff027424 */ /* 0x002fca00078e00ff */
[----:B--2---:R-:W-:-:S05]  /*0840*/  LOP3.LUT R2, R3, 0xff, R2, 0xb8, !PT ;  /* 0x000000ff03027812 */ /* 0x004fca00078eb802 */
[----:B------:R4:W-:Y:S02]  /*0850*/  STS [UR20+0x38], R2 ;  /* 0x00003802ff007988 */ /* 0x0009e40008000814 */
.L_x_18:
[----:B------:R-:W-:Y:S05]  /*0860*/  BSYNC B1 ;  /* 0x0000000000017941 */ /* 0x000fea0003800000 */
.L_x_17:
[----:B------:R1:W-:Y:S02]  /*0870*/  @!P2 STS [UR20+0x20], R9 ;  /* 0x00002009ff00a988 */ /* 0x0003e40008000814 */
.L_x_19:
[----:B------:R-:W-:Y:S05]  /*0880*/  BSYNC B2 ;  /* 0x0000000000027941 */ /* 0x000fea0003800000 */
.L_x_16:
[----:B------:R-:W-:Y:S05]  /*0890*/  WARPSYNC.ALL ;  /* 0x0000000000007948 */ /* 0x000fea0003800000 */
[----:B------:R-:W2:Y:S01]  /*08a0*/  LDC R5, c[0x0][0x22c] ;  /* 0x00008b00ff057b82 */ /* 0x000ea20000000800 */
[----:B------:R-:W-:Y:S01]  /*08b0*/  BSSY B2, `(.L_x_20) ;  /* 0x0000010000027945 */ /* 0x000fe20003800000 */
[----:B--2---:R-:W-:-:S05]  /*08c0*/  VIADD R5, R5, 0xffffffff ;  /* 0xffffffff05057836 */ /* 0x004fca0000000000 */
[----:B------:R2:W-:Y:S01]  /*08d0*/  @!P2 STS [UR20+0x24], R5 ;  /* 0x00002405ff00a988 */ /* 0x0005e20008000814 */
[----:B------:R-:W-:Y:S05]  /*08e0*/  @P2 BRA `(.L_x_21) ;  /* 0x0000000000302947 */ /* 0x000fea0003800000 */
[----:B------:R-:W2:Y:S01]  /*08f0*/  LDS R3, [UR20+0x34] ;  /* 0x00003414ff037984 */ /* 0x000ea20008000800 */
[----:B------:R-:W2:Y:S03]  /*0900*/  LDC.64 R10, c[0x0][0x240] ;  /* 0x00009000ff0a7b82 */ /* 0x000ea60000000a00 */
[----:B-1-34-:R-:W1:Y:S01]  /*0910*/  LDS R2, [UR20+0x1c] ;  /* 0x00001c14ff027984 */ /* 0x01ae620008000800 */
[C---:B--2---:R-:W-:Y:S01]  /*0920*/  SHF.L.U64.HI R8, R10.reuse, 0x1, R11 ;  /* 0x000000010a087819 */ /* 0x044fe2000001020b */
[----:B------:R-:W-:-:S03]  /*0930*/  IMAD.SHL.U32 R7, R10, 0x2, RZ ;  /* 0x000000020a077824 */ /* 0x000fc600078e00ff */
[--C-:B------:R-:W-:Y:S02]  /*0940*/  SHF.R.U32.HI R9, RZ, 0x4, R8.reuse ;  /* 0x00000004ff097819 */ /* 0x100fe40000011608 */
[----:B------:R-:W-:-:S05]  /*0950*/  SHF.R.U64 R7, R7, 0x4, R8 ;  /* 0x0000000407077819 */ /* 0x000fca0000001208 */
[----:B------:R2:W-:Y:S01]  /*0960*/  STS [UR20+0xc], R7 ;  /* 0x00000c07ff007988 */ /* 0x0005e20008000814 */
[----:B------:R-:W-:Y:S02]  /*0970*/  LOP3.LUT R3, R3, 0x7, RZ, 0xb8, !PT ;  /* 0x0000000703037812 */ /* 0x000fe400078eb8ff */
[----:B-1----:R-:W-:-:S03]  /*0980*/  LOP3.LUT R2, R2, 0xf, R9, 0xb8, !PT ;  /* 0x0000000f02027812 */ /* 0x002fc600078eb809 */
[----:B------:R2:W-:Y:S04]  /*0990*/  STS [UR20+0x34], R3 ;  /* 0x00003403ff007988 */ /* 0x0005e80008000814 */
[----:B------:R2:W-:Y:S02]  /*09a0*/  STS [UR20+0x1c], R2 ;  /* 0x00001c02ff007988 */ /* 0x0005e40008000814 */
.L_x_21:
[----:B------:R-:W-:Y:S05]  /*09b0*/  BSYNC B2 ;  /* 0x0000000000027941 */ /* 0x000fea0003800000 */
.L_x_20:
[----:B------:R-:W-:Y:S04]  /*09c0*/  BSSY B3, `(.L_x_22) ;  /* 0x000001a000037945 */ /* 0x000fe80003800000 */
[----:B------:R-:W-:Y:S04]  /*09d0*/  BSSY B2, `(.L_x_23) ;  /* 0x0000015000027945 */ /* 0x000fe80003800000 */
[----:B------:R-:W-:Y:S05]  /*09e0*/  @P2 BRA `(.L_x_24) ;  /* 0x0000000000202947 */ /* 0x000fea0003800000 */
[----:B-1234-:R-:W1:Y:S02]  /*09f0*/  LDS R2, [UR20+0x34] ;  /* 0x00003414ff027984 */ /* 0x01ee640008000800 */
[----:B-1----:R-:W-:-:S05]  /*0a00*/  LOP3.LUT R2, R2, 0x38, RZ, 0xb8, !PT ;  /* 0x0000003802027812 */ /* 0x002fca00078eb8ff */
[----:B------:R1:W-:Y:S01]  /*0a10*/  STS [UR20+0x34], R2 ;  /* 0x00003402ff007988 */ /* 0x0003e20008000814 */
[----:B------:R-:W-:Y:S05]  /*0a20*/  @P2 BRA `(.L_x_25) ;  /* 0x0000000000202947 */ /* 0x000fea0003800000 */
[----:B-1----:R-:W1:Y:S01]  /*0a30*/  LDS R2, [UR20+0x8] ;  /* 0x00000814ff027984 */ /* 0x002e620008000800 */
[----:B------:R-:W-:-:S05]  /*0a40*/  IMAD.MOV.U32 R3, RZ, RZ, 0x780 ;  /* 0x00000780ff037424 */ /* 0x000fca00078e00ff */
[----:B-1----:R-:W-:-:S05]  /*0a50*/  LOP3.LUT R2, R2, 0x300, R3, 0xd8, !PT ;  /* 0x0000030002027812 */ /* 0x002fca00078ed803 */
[----:B------:R1:W-:Y:S02]  /*0a60*/  STS [UR20+0x8], R2 ;  /* 0x00000802ff007988 */ /* 0x0003e40008000814 */
.L_x_24:
[----:B------:R-:W-:Y:S05]  /*0a70*/  @P2 BRA `(.L_x_26) ;  /* 0x0000000000282947 */ /* 0x000fea0003800000 */
[----:B-1234-:R-:W1:Y:S02]  /*0a80*/  LDS R2, [UR20+0x8] ;  /* 0x00000814ff027984 */ /* 0x01ee640008000800 */
[----:B-1----:R-:W-:-:S05]  /*0a90*/  LOP3.LUT R2, R2, 0x1800, RZ, 0xb8, !PT ;  /* 0x0000180002027812 */ /* 0x002fca00078eb8ff */
[----:B------:R2:W-:Y:S02]  /*0aa0*/  STS [UR20+0x8], R2 ;  /* 0x00000802ff007988 */ /* 0x0005e40008000814 */
.L_x_25:
[----:B------:R-:W-:Y:S05]  /*0ab0*/  @P2 BREAK B2 ;  /* 0x0000000000022942 */ /* 0x000fea0003800000 */
[----:B------:R-:W-:Y:S05]  /*0ac0*/  @P2 BRA `(.L_x_27) ;  /* 0x0000000000242947 */ /* 0x000fea0003800000 */
[----:B-12---:R-:W1:Y:S01]  /*0ad0*/  LDS R2, [UR20+0x8] ;  /* 0x00000814ff027984 */ /* 0x006e620008000800 */
[----:B------:R-:W-:-:S05]  /*0ae0*/  IMAD.MOV.U32 R3, RZ, RZ, 0x6000 ;  /* 0x00006000ff037424 */ /* 0x000fca00078e00ff */
[----:B-1----:R-:W-:-:S04]  /*0af0*/  LOP3.LUT R2, R2, 0x4000, R3, 0xd8, !PT ;  /* 0x0000400002027812 */ /* 0x002fc800078ed803 */
[----:B------:R-:W-:-:S05]  /*0b00*/  LOP3.LUT R2, R2, 0x400000, RZ, 0xb8, !PT ;  /* 0x0040000002027812 */ /* 0x000fca00078eb8ff */
[----:B------:R1:W-:Y:S02]  /*0b10*/  STS [UR20+0x8], R2 ;  /* 0x00000802ff007988 */ /* 0x0003e40008000814 */
.L_x_26:
[----:B------:R-:W-:Y:S05]  /*0b20*/  BSYNC B2 ;  /* 0x0000000000027941 */ /* 0x000fea0003800000 */
.L_x_23:
[----:B-1234-:R-:W1:Y:S02]  /*0b30*/  @!P2 LDS R2, [UR20+0x8] ;  /* 0x00000814ff02a984 */ /* 0x01ee640008000800 */
[----:B-1----:R-:W-:-:S05]  /*0b40*/  @!P2 LOP3.LUT R2, R2, 0x8000, RZ, 0xb8, !PT ;  /* 0x000080000202a812 */ /* 0x002fca00078eb8ff */
[----:B------:R3:W-:Y:S02]  /*0b50*/  @!P2 STS [UR20+0x8], R2 ;  /* 0x00000802ff00a988 */ /* 0x0007e40008000814 */
.L_x_27:
[----:B------:R-:W-:Y:S05]  /*0b60*/  BSYNC B3 ;  /* 0x0000000000037941 */ /* 0x000fea0003800000 */
.L_x_22:
[----:B------:R-:W-:Y:S05]  /*0b70*/  WARPSYNC.ALL ;  /* 0x0000000000007948 */ /* 0x000fea0003800000 */
[----:B------:R-:W-:-:S04]  /*0b80*/  UIADD3 UR25, UR5, 0x80, URZ ;  /* 0x0000008005197890 */ /* 0x000fc8000fffe03f */
[----:B------:R-:W-:-:S04]  /*0b90*/  UIADD3 UR24, UP0, UR25, UR26, URZ ;  /* 0x0000001a19187290 */ /* 0x000fc8000ff1e03f */
[----:B------:R-:W-:Y:S01]  /*0ba0*/  ULEA.HI.X.SX32 UR25, UR25, UR27, 0x1, UP0 ;  /* 0x0000001b19197291 */ /* 0x000fe200080f0e3f */
[----:B------:R-:W-:Y:S11]  /*0bb0*/  @P0 BRA `(.L_x_28) ;  /* 0x0000000000280947 */ /* 0x000ff60003800000 */
[----:B-123--:R-:W1:Y:S01]  /*0bc0*/  S2R R2, SR_LANEID ;  /* 0x0000000000027919 */ /* 0x00ee620000000000 */
[----:B------:R-:W-:Y:S05]  /*0bd0*/  WARPSYNC.ALL ;  /* 0x0000000000007948 */ /* 0x000fea0003800000 */
[----:B-1----:R-:W-:-:S05]  /*0be0*/  IMAD.SHL.U32 R8, R2, 0x4, RZ ;  /* 0x0000000402087824 */ /* 0x002fca00078e00ff */
[----:B------:R-:W1:Y:S01]  /*0bf0*/  LDS R7, [R8+UR20] ;  /* 0x0000001408077984 */ /* 0x000e620008000800 */
[----:B------:R-:W-:-:S05]  /*0c00*/  IADD3 R2, P1, R8, UR24, RZ ;  /* 0x0000001808027c10 */ /* 0x000fca000ff3e0ff */
[----:B------:R-:W-:-:S05]  /*0c10*/  IMAD.X R3, RZ, RZ, UR25, P1 ;  /* 0x00000019ff037e24 */ /* 0x000fca00088e06ff */
[----:B-1----:R4:W2:Y:S01]  /*0c20*/  ATOMG.E.EXCH.STRONG.GPU PT, RZ, [R2], R7 ;  /* 0x0000000702ff73a8 */ /* 0x0028a200041ee100 */
[----:B------:R-:W-:-:S04]  /*0c30*/  DEPBAR {5,4,3,2,1,0} ;  /* 0x0000003f0000791a */ /* 0x000fc80000000000 */
[----:B------:R4:W-:Y:S01]  /*0c40*/  UTMACCTL.IV [UR24] ;  /* 0x00000000180079b9 */ /* 0x0009e20008000000 */
[----:B------:R-:W-:Y:S01]  /*0c50*/  NOP ;  /* 0x0000000000007918 */ /* 0x000fe20000000000 */
.L_x_28:
[----:B------:R-:W-:Y:S05]  /*0c60*/  @P0 BRA `(.L_x_29) ;  /* 0x00000000000c0947 */ /* 0x000fea0003800000 */
[----:B------:R0:W-:Y:S01]  /*0c70*/  UTMACMDFLUSH ;  /* 0x00000000000079b7 */ /* 0x0001e20000000000 */
[----:B------:R-:W-:Y:S05]  /*0c80*/  @P0 BRA `(.L_x_29) ;  /* 0x0000000000040947 */ /* 0x000fea0003800000 */
[----:B------:R-:W-:-:S04]  /*0c90*/  DEPBAR.LE SB0, 0x0 ;  /* 0x000080000000791a */ /* 0x000fc80000000000 */
.L_x_29:
[----:B------:R-:W-:Y:S05]  /*0ca0*/  WARPSYNC.ALL ;  /* 0x0000000000007948 */ /* 0x000fea0003800000 */
[----:B--2---:R-:W-:Y:S06]  /*0cb0*/  BAR.SYNC.DEFER_BLOCKING 0x0 ;  /* 0x0000000000007b1d */ /* 0x004fec0000010000 */
[----:B------:R-:W-:Y:S02]  /*0cc0*/  BSSY B3, `(.L_x_30) ;  /* 0x000000b000037945 */ /* 0x000fe40003800000 */
[----:B------:R-:W-:Y:S06]  /*0cd0*/  BAR.SYNC.DEFER_BLOCKING 0x0 ;  /* 0x0000000000007b1d */ /* 0x000fec0000010000 */
[----:B------:R2:W-:Y:S01]  /*0ce0*/  @!P0 STS [R12], RZ ;  /* 0x000000ff0c008388 */ /* 0x0005e20000000800 */
[----:B------:R-:W-:Y:S01]  /*0cf0*/  NOP ;  /* 0x0000000000007918 */ /* 0x000fe20000000000 */
[----:B------:R-:W-:Y:S05]  /*0d00*/  @P2 BRA `(.L_x_31) ;  /* 0x0000000000182947 */ /* 0x000fea0003800000 */
[----:B-1-34-:R-:W1:Y:S01]  /*0d10*/  LDS R2, [UR20+0x8] ;  /* 0x00000814ff027984 */ /* 0x01ae620008000800 */
[----:B------:R-:W3:Y:S01]  /*0d20*/  LDC.64 R8, c[0x0][0x220] ;  /* 0x00008800ff087b82 */ /* 0x000ee20000000a00 */
[----:B------:R-:W-:Y:S02]  /*0d30*/  IMAD.MOV.U32 R3, RZ, RZ, 0x70 ;  /* 0x00000070ff037424 */ /* 0x000fe400078e00ff */
[----:B---3--:R3:W-:Y:S03]  /*0d40*/  STS.64 [UR20], R8 ;  /* 0x00000008ff007988 */ /* 0x0087e60008000a14 */
[----:B-1----:R-:W-:-:S05]  /*0d50*/  LOP3.LUT R2, R2, 0x10, R3, 0xd8, !PT ;  /* 0x0000001002027812 */ /* 0x002fca00078ed803 */
[----:B------:R3:W-:Y:S02]  /*0d60*/  STS [UR20+0x8], R2 ;  /* 0x00000802ff007988 */ /* 0x0007e40008000814 */
.L_x_31:
[----:B----4-:R-:W-:Y:S05]  /*0d70*/  BSYNC B3 ;  /* 0x0000000000037941 */ /* 0x010fea0003800000 */
.L_x_30:
[----:B------:R-:W-:Y:S04]  /*0d80*/  BSSY B4, `(.L_x_32) ;  /* 0x0000011000047945 */ /* 0x000fe80003800000 */
[----:B------:R-:W-:Y:S04]  /*0d90*/  BSSY B3, `(.L_x_33) ;  /* 0x000000e000037945 */ /* 0x000fe80003800000 */
[----:B------:R-:W-:Y:S05]  /*0da0*/  @P2 BRA `(.L_x_34) ;  /* 0x0000000000242947 */ /* 0x000fea0003800000 */
[----:B-1-3--:R-:W1:Y:S01]  /*0db0*/  LDS R2, [UR20+0x34] ;  /* 0x00003414ff027984 */ /* 0x00ae620008000800 */
[----:B------:R-:W-:-:S05]  /*0dc0*/  IMAD.MOV.U32 R3, RZ, RZ, 0x3f000000 ;  /* 0x3f000000ff037424 */ /* 0x000fca00078e00ff */
[----:B-1----:R-:W-:-:S05]  /*0dd0*/  LOP3.LUT R2, R2, 0xff000000, R3, 0xb8, !PT ;  /* 0xff00000002027812 */ /* 0x002fca00078eb803 */
[----:B------:R1:W-:Y:S01]  /*0de0*/  STS [UR20+0x34], R2 ;  /* 0x00003402ff007988 */ /* 0x0003e20008000814 */
[----:B------:R-:W-:Y:S05]  /*0df0*/  @P2 BRA `(.L_x_35) ;  /* 0x00000000001c2947 */ /* 0x000fea0003800000 */
[----:B-1----:R-:W1:Y:S01]  /*0e00*/  LDS R2, [UR20+0x38] ;  /* 0x00003814ff027984 */ /* 0x002e620008000800 */
[----:B------:R-:W-:-:S05]  /*0e10*/  IMAD.MOV.U32 R3, RZ, RZ, 0x7f ;  /* 0x0000007fff037424 */ /* 0x000fca00078e00ff */
[----:B-1----:R-:W-:-:S05]  /*0e20*/  LOP3.LUT R2, R2, 0xff, R3, 0xb8, !PT ;  /* 0x000000ff02027812 */ /* 0x002fca00078eb803 */
[----:B------:R4:W-:Y:S02]  /*0e30*/  STS [UR20+0x38], R2 ;  /* 0x00003802ff007988 */ /* 0x0009e40008000814 */
.L_x_34:
[----:B------:R-:W-:Y:S05]  /*0e40*/  @P2 BREAK B3 ;  /* 0x0000000000032942 */ /* 0x000fea0003800000 */
[----:B------:R-:W-:Y:S05]  /*0e50*/  @P2 BRA `(.L_x_36) ;  /* 0x00000000000c2947 */ /* 0x000fea0003800000 */
[----:B------:R1:W-:Y:S02]  /*0e60*/  STS [UR20+0x20], R5 ;  /* 0x00002005ff007988 */ /* 0x0003e40008000814 */
.L_x_35:
[----:B------:R-:W-:Y:S05]  /*0e70*/  BSYNC B3 ;  /* 0x0000000000037941 */ /* 0x000fea0003800000 */
.L_x_33:
[----:B------:R1:W-:Y:S02]  /*0e80*/  @!P2 STS [UR20+0x24], R4 ;  /* 0x00002404ff00a988 */ /* 0x0003e40008000814 */
.L_x_36:
[----:B------:R-:W-:Y:S05]  /*0e90*/  BSYNC B4 ;  /* 0x0000000000047941 */ /* 0x000fea0003800000 */
.L_x_32:
[----:B------:R-:W-:Y:S05]  /*0ea0*/  WARPSYNC.ALL ;  /* 0x0000000000007948 */ /* 0x000fea0003800000 */
[----:B------:R-:W-:Y:S04]  /*0eb0*/  BSSY B4, `(.L_x_37) ;  /* 0x000000e000047945 */ /* 0x000fe80003800000 */
[----:B------:R-:W-:Y:S05]  /*0ec0*/  @P2 BRA `(.L_x_38) ;  /* 0x0000000000302947 */ /* 0x000fea0003800000 */
[----:B------:R-:W5:Y:S01]  /*0ed0*/  LDS R3, [UR20+0x34] ;  /* 0x00003414ff037984 */ /* 0x000f620008000800 */
[----:B-1----:R-:W1:Y:S03]  /*0ee0*/  LDC.64 R4, c[0x0][0x248] ;  /* 0x00009200ff047b82 */ /* 0x002e660000000a00 */
[----:B---34-:R-:W3:Y:S01]  /*0ef0*/  LDS R2, [UR20+0x1c] ;  /* 0x00001c14ff027984 */ /* 0x018ee20008000800 */
[C---:B-1----:R-:W-:Y:S01]  /*0f00*/  SHF.L.U64.HI R5, R4.reuse, 0x1, R5 ;  /* 0x0000000104057819 */ /* 0x042fe20000010205 */
[----:B------:R-:W-:-:S03]  /*0f10*/  IMAD.SHL.U32 R4, R4, 0x2, RZ ;  /* 0x0000000204047824 */ /* 0x000fc600078e00ff */
[--C-:B------:R-:W-:Y:S02]  /*0f20*/  SHF.R.U32.HI R7, RZ, 0x4, R5.reuse ;  /* 0x00000004ff077819 */ /* 0x100fe40000011605 */
[----:B------:R-:W-:-:S05]  /*0f30*/  SHF.R.U64 R4, R4, 0x4, R5 ;  /* 0x0000000404047819 */ /* 0x000fca0000001205 */
[----:B------:R1:W-:Y:S01]  /*0f40*/  STS [UR20+0xc], R4 ;  /* 0x00000c04ff007988 */ /* 0x0003e20008000814 */
[----:B-----5:R-:W-:Y:S02]  /*0f50*/  LOP3.LUT R3, R3, 0x7, RZ, 0xb8, !PT ;  /* 0x0000000703037812 */ /* 0x020fe400078eb8ff */
[----:B---3--:R-:W-:-:S03]  /*0f60*/  LOP3.LUT R2, R2, 0xf, R7, 0xb8, !PT ;  /* 0x0000000f02027812 */ /* 0x008fc600078eb807 */
[----:B------:R1:W-:Y:S04]  /*0f70*/  STS [UR20+0x34], R3 ;  /* 0x00003403ff007988 */ /* 0x0003e80008000814 */
[----:B------:R1:W-:Y:S02]  /*0f80*/  STS [UR20+0x1c], R2 ;  /* 0x00001c02ff007988 */ /* 0x0003e40008000814 */
.L_x_38:
[----:B------:R-:W-:Y:S05]  /*0f90*/  BSYNC B4 ;  /* 0x0000000000047941 */ /* 0x000fea0003800000 */
.L_x_37:
        /* <DEDUP_REMOVED lines=11> */
.L_x_41:
[----:B------:R-:W-:Y:S05]  /*1050*/  @P2 BRA `(.L_x_43) ;  /* 0x0000000000282947 */ /* 0x000fea0003800000 */
[----:B-1-34-:R-:W1:Y:S02]  /*1060*/  LDS R2, [UR20+0x8] ;  /* 0x00000814ff027984 */ /* 0x01ae640008000800 */
[----:B-1----:R-:W-:-:S05]  /*1070*/  LOP3.LUT R2, R2, 0x1800, RZ, 0xb8, !PT ;  /* 0x0000180002027812 */ /* 0x002fca00078eb8ff */
[----:B------:R3:W-:Y:S02]  /*1080*/  STS [UR20+0x8], R2 ;  /* 0x00000802ff007988 */ /* 0x0007e40008000814 */
.L_x_42:
[----:B------:R-:W-:Y:S05]  /*1090*/  @P2 BREAK B5 ;  /* 0x0000000000052942 */ /* 0x000fea0003800000 */
[----:B------:R-:W-:Y:S05]  /*10a0*/  @P2 BRA `(.L_x_44) ;  /* 0x0000000000242947 */ /* 0x000fea0003800000 */
[----:B-1-3--:R-:W1:Y:S01]  /*10b0*/  LDS R2, [UR20+0x8] ;  /* 0x00000814ff027984 */ /* 0x00ae620008000800 */
[----:B------:R-:W-:-:S05]  /*10c0*/  IMAD.MOV.U32 R3, RZ, RZ, 0x6000 ;  /* 0x00006000ff037424 */ /* 0x000fca00078e00ff */
[----:B-1----:R-:W-:-:S04]  /*10d0*/  LOP3.LUT R2, R2, 0x6000, R3, 0xd8, !PT ;  /* 0x0000600002027812 */ /* 0x002fc800078ed803 */
[----:B------:R-:W-:-:S05]  /*10e0*/  LOP3.LUT R2, R2, 0x400000, RZ, 0xb8, !PT ;  /* 0x0040000002027812 */ /* 0x000fca00078eb8ff */
[----:B------:R1:W-:Y:S02]  /*10f0*/  STS [UR20+0x8], R2 ;  /* 0x00000802ff007988 */ /* 0x0003e40008000814 */
.L_x_43:
[----:B------:R-:W-:Y:S05]  /*1100*/  BSYNC B5 ;  /* 0x0000000000057941 */ /* 0x000fea0003800000 */
.L_x_40:
[----:B-1-34-:R-:W1:Y:S02]  /*1110*/  @!P2 LDS R2, [UR20+0x8] ;  /* 0x00000814ff02a984 */ /* 0x01ae640008000800 */
[----:B-1----:R-:W-:-:S05]  /*1120*/  @!P2 LOP3.LUT R2, R2, 0x8000, RZ, 0xb8, !PT ;  /* 0x000080000202a812 */ /* 0x002fca00078eb8ff */
[----:B------:R4:W-:Y:S02]  /*1130*/  @!P2 STS [UR20+0x8], R2 ;  /* 0x00000802ff00a988 */ /* 0x0009e40008000814 */
.L_x_44:
[----:B------:R-:W-:Y:S05]  /*1140*/  BSYNC B4 ;  /* 0x0000000000047941 */ /* 0x000fea0003800000 */
.L_x_39:
[----:B------:R-:W-:Y:S05]  /*1150*/  WARPSYNC.ALL ;  /* 0x0000000000007948 */ /* 0x000fea0003800000 */
[----:B------:R-:W-:Y:S01]  /*1160*/  UIADD3 UR5, UR5, 0x100, URZ ;  /* 0x0000010005057890 */ /* 0x000fe2000fffe03f */
[----:B------:R-:W-:Y:S01]  /*1170*/  ISETP.GE.AND P1, PT, R13, 0x1, PT ;  /* 0x000000010d00780c */ /* 0x000fe20003f26270 */
[----:B------:R-:W-:Y:S01]  /*1180*/  IMAD.MOV.U32 R24, RZ, RZ, RZ ;  /* 0x000000ffff187224 */ /* 0x000fe200078e00ff */
[----:B------:R-:W-:Y:S01]  /*1190*/  SHF.R.U32.HI R7, RZ, 0x5, R0 ;  /* 0x00000005ff077819 */ /* 0x000fe20000011600 */
[----:B------:R-:W-:-:S04]  /*11a0*/  UIADD3 UR26, UP0, UR5, UR26, URZ ;  /* 0x0000001a051a7290 */ /* 0x000fc8000ff1e03f */
[----:B------:R-:W-:Y:S01]  /*11b0*/  ULEA.HI.X.SX32 UR27, UR5, UR27, 0x1, UP0 ;  /* 0x0000001b051b7291 */ /* 0x000fe200080f0e3f */
[----:B------:R-:W-:Y:S11]  /*11c0*/  @P0 BRA `(.L_x_45) ;  /* 0x0000000000280947 */ /* 0x000ff60003800000 */
[----:B-1-34-:R-:W1:Y:S01]  /*11d0*/  S2R R2, SR_LANEID ;  /* 0x0000000000027919 */ /* 0x01ae620000000000 */
[----:B------:R-:W-:Y:S05]  /*11e0*/  WARPSYNC.ALL ;  /* 0x0000000000007948 */ /* 0x000fea0003800000 */
[----:B-1----:R-:W-:-:S05]  /*11f0*/  IMAD.SHL.U32 R4, R2, 0x4, RZ ;  /* 0x0000000402047824 */ /* 0x002fca00078e00ff */
[----:B------:R-:W1:Y:S01]  /*1200*/  LDS R5, [R4+UR20] ;  /* 0x0000001404057984 */ /* 0x000e620008000800 */
[----:B------:R-:W-:-:S05]  /*1210*/  IADD3 R2, P3, R4, UR26, RZ ;  /* 0x0000001a04027c10 */ /* 0x000fca000ff7e0ff */
[----:B------:R-:W-:-:S05]  /*1220*/  IMAD.X R3, RZ, RZ, UR27, P3 ;  /* 0x0000001bff037e24 */ /* 0x000fca00098e06ff */
[----:B-1----:R1:W3:Y:S01]  /*1230*/  ATOMG.E.EXCH.STRONG.GPU PT, RZ, [R2], R5 ;  /* 0x0000000502ff73a8 */ /* 0x0022e200041ee100 */
[----:B------:R-:W-:-:S04]  /*1240*/  DEPBAR {5,4,3,2,1,0} ;  /* 0x0000003f0000791a */ /* 0x000fc80000000000 */
[----:B------:R1:W-:Y:S01]  /*1250*/  UTMACCTL.IV [UR26] ;  /* 0x000000001a0079b9 */ /* 0x0003e20008000000 */
[----:B------:R-:W-:Y:S01]  /*1260*/  NOP ;  /* 0x0000000000007918 */ /* 0x000fe20000000000 */
.L_x_45:
[----:B------:R-:W-:Y:S05]  /*1270*/  @P0 BRA `(.L_x_46) ;  /* 0x00000000000c0947 */ /* 0x000fea0003800000 */
[----:B------:R0:W-:Y:S01]  /*1280*/  UTMACMDFLUSH ;  /* 0x00000000000079b7 */ /* 0x0001e20000000000 */
[----:B------:R-:W-:Y:S05]  /*1290*/  @P0 BRA `(.L_x_46) ;  /* 0x0000000000040947 */ /* 0x000fea0003800000 */
[----:B------:R-:W-:-:S04]  /*12a0*/  DEPBAR.LE SB0, 0x0 ;  /* 0x000080000000791a */ /* 0x000fc80000000000 */
.L_x_46:
[----:B------:R-:W-:Y:S05]  /*12b0*/  WARPSYNC.ALL ;  /* 0x0000000000007948 */ /* 0x000fea0003800000 */
[----:B---3--:R-:W-:Y:S01]  /*12c0*/  BAR.SYNC.DEFER_BLOCKING 0x0 ;  /* 0x0000000000007b1d */ /* 0x008fe20000010000 */
[----:B------:R-:W-:Y:S01]  /*12d0*/  R2UR UR21, R7 ;  /* 0x00000000071572ca */ /* 0x000fe200000e0000 */
[----:B------:R-:W-:Y:S01]  /*12e0*/  USHF.L.U32 UR15, UR30, 0x8, URZ ;  /* 0x000000081e0f7899 */ /* 0x000fe2000800063f */
[----:B------:R-:W-:Y:S01]  /*12f0*/  IMAD.MOV.U32 R25, RZ, RZ, RZ ;  /* 0x000000ffff197224 */ /* 0x000fe200078e00ff */
[----:B------:R-:W-:Y:S01]  /*1300*/  USHF.L.U32 UR11, UR31, 0x7, URZ ;  /* 0x000000071f0b7899 */ /* 0x000fe2000800063f */
[----:B------:R-:W-:Y:S01]  /*1310*/  CS2R R26, SRZ ;  /* 0x00000000001a7805 */ /* 0x000fe2000001ff00 */
[----:B------:R-:W-:Y:S01]  /*1320*/  VOTEU.ALL UP0, P2 ;  /* 0x00000000003f7886 */ /* 0x000fe20001000000 */
[----:B------:R-:W-:Y:S01]  /*1330*/  UMOV UR6, 0x1 ;  /* 0x0000000100067882 */ /* 0x000fe20000000000 */
[----:B------:R-:W-:Y:S01]  /*1340*/  VOTEU.ALL UP1, P2 ;  /* 0x00000000003f7886 */ /* 0x000fe20001020000 */
[----:B------:R-:W-:-:S02]  /*1350*/  CS2R R28, SRZ ;  /* 0x00000000001c7805 */ /* 0x000fc4000001ff00 */
[----:B------:R-:W-:Y:S01]  /*1360*/  CS2R R30, SRZ ;  /* 0x00000000001e7805 */ /* 0x000fe2000001ff00 */
[----:B------:R-:W-:-:S04]  /*1370*/  @!UP0 UIADD3 UR8, -UR6, 0x100000, URZ ;  /* 0x0010000006088890 */ /* 0x000fc8000fffe13f */
[----:B------:R-:W-:Y:S02]  /*1380*/  @!UP0 USHF.L.U32 UR9, UR8, 0xb, URZ ;  /* 0x0000000b08098899 */ /* 0x000fe4000800063f */
[----:B------:R-:W-:Y:S01]  /*1390*/  @!UP0 USHF.L.U32 UR8, UR8, 0x1, URZ ;  /* 0x0000000108088899 */ /* 0x000fe2000800063f */
[----:B------:R-:W-:Y:S01]  /*13a0*/  CS2R R32, SRZ ;  /* 0x0000000000207805 */ /* 0x000fe2000001ff00 */
[----:B------:R-:W-:-:S04]  /*13b0*/  @!UP0 UIADD3 UR6, -UR6, 0x100000, URZ ;  /* 0x0010000006068890 */ /* 0x000fc8000fffe13f */
[----:B------:R-:W-:Y:S02]  /*13c0*/  @!UP0 USHF.L.U32 UR7, UR6, 0xb, URZ ;  /* 0x0000000b06078899 */ /* 0x000fe4000800063f */
[----:B------:R-:W-:Y:S01]  /*13d0*/  @!UP0 USHF.L.U32 UR6, UR6, 0x1, URZ ;  /* 0x0000000106068899 */ /* 0x000fe2000800063f */
[----:B------:R-:W-:Y:S01]  /*13e0*/  CS2R R34, SRZ ;  /* 0x0000000000227805 */ /* 0x000fe2000001ff00 */
[----:B------:R-:W-:Y:S01]  /*13f0*/  VOTEU.ALL UP0, P2 ;  /* 0x00000000003f7886 */ /* 0x000fe20001000000 */
[----:B------:R-:W-:Y:S02]  /*1400*/  CS2R R36, SRZ ;  /* 0x0000000000247805 */ /* 0x000fe4000001ff00 */
[----:B------:R-:W-:Y:S02]  /*1410*/  CS2R R38, SRZ ;  /* 0x0000000000267805 */ /* 0x000fe4000001ff00 */
[----:B------:R-:W-:Y:S02]  /*1420*/  CS2R R40, SRZ ;  /* 0x0000000000287805 */ /* 0x000fe4000001ff00 */
[----:B------:R-:W-:-:S02]  /*1430*/  CS2R R42, SRZ ;  /* 0x00000000002a7805 */ /* 0x000fc4000001ff00 */
[----:B------:R-:W-:Y:S02]  /*1440*/  CS2R R44, SRZ ;  /* 0x00000000002c7805 */ /* 0x000fe4000001ff00 */
[----:B------:R-:W-:Y:S02]  /*1450*/  CS2R R46, SRZ ;  /* 0x00000000002e7805 */ /* 0x000fe4000001ff00 */
[----:B------:R-:W-:Y:S02]  /*1460*/  CS2R R48, SRZ ;  /* 0x0000000000307805 */ /* 0x000fe4000001ff00 */
[----:B------:R-:W-:Y:S01]  /*1470*/  CS2R R50, SRZ ;  /* 0x0000000000327805 */ /* 0x000fe2000001ff00 */
[----:B------:R-:W3:Y:S02]  /*1480*/  FENCE.VIEW.ASYNC.S ;  /* 0x00000000000073c6 */ /* 0x000ee40000000000 */
[----:B---3--:R3:W4:Y:S02]  /*1490*/  @!UP0 SYNCS.EXCH.64 URZ, [UR20+0xc000], UR8 ;  /* 0x00c00008143f85b2 */ /* 0x0087240008000100 */
[----:B----4-:R-:W-:Y:S01]  /*14a0*/  BAR.SYNC.DEFER_BLOCKING 0x0 ;  /* 0x0000000000007b1d */ /* 0x010fe20000010000 */
[----:B------:R-:W-:-:S02]  /*14b0*/  CS2R R52, SRZ ;  /* 0x0000000000347805 */ /* 0x000fc4000001ff00 */
[----:B------:R-:W-:Y:S02]  /*14c0*/  CS2R R54, SRZ ;  /* 0x0000000000367805 */ /* 0x000fe4000001ff00 */
[----:B------:R-:W-:Y:S02]  /*14d0*/  CS2R R56, SRZ ;  /* 0x0000000000387805 */ /* 0x000fe4000001ff00 */
[----:B------:R-:W-:Y:S02]  /*14e0*/  CS2R R58, SRZ ;  /* 0x00000000003a7805 */ /* 0x000fe4000001ff00 */
[----:B------:R-:W-:Y:S02]  /*14f0*/  CS2R R60, SRZ ;  /* 0x00000000003c7805 */ /* 0x000fe4000001ff00 */
[----:B------:R-:W-:Y:S02]  /*1500*/  CS2R R62, SRZ ;  /* 0x00000000003e7805 */ /* 0x000fe4000001ff00 */
        /* <DEDUP_REMOVED lines=17> */
[----:B------:R3:W4:Y:S01]  /*1620*/  @!UP1 SYNCS.EXCH.64 URZ, [UR20+0xc008], UR6 ;  /* 0x00c00806143f95b2 */ /* 0x0007220008000100 */
        /* <DEDUP_REMOVED lines=26> */
[----:B------:R-:W-:Y:S01]  /*17d0*/  CS2R R150, SRZ ;  /* 0x0000000000967805 */ /* 0x000fe2000001ff00 */
[----:B----4-:R-:W-:Y:S06]  /*17e0*/  @!P1 BRA `(.L_x_47) ;  /* 0x0000000800049947 */ /* 0x010fec0003800000 */
        /* <DEDUP_REMOVED lines=64> */
[----:B------:R-:W-:Y:S01]  /*1bf0*/  UMOV UR5, URZ ;  /* 0x0000003f00057c82 */ /* 0x000fe20008000000 */
[----:B------:R-:W-:-:S05]  /*1c00*/  UMOV UR10, URZ ;  /* 0x0000003f000a7c82 */ /* 0x000fca0008000000 */
.L_x_49:
[----:B------:R-:W-:Y:S01]  /*1c10*/  BAR.SYNC.DEFER_BLOCKING 0x0 ;  /* 0x0000000000007b1d */ /* 0x000fe20000010000 */
[----:B------:R-:W-:Y:S01]  /*1c20*/  ULEA UR32, UR5, UR20, 0x3 ;  /* 0x0000001405207291 */ /* 0x000fe2000f8e183f */
[----:B-1----:R-:W-:Y:S01]  /*1c30*/  @!P2 IMAD.MOV.U32 R3, RZ, RZ, 0x6000 ;  /* 0x00006000ff03a424 */ /* 0x002fe200078e00ff */
[----:B------:R-:W-:Y:S01]  /*1c40*/  ELECT P0, URZ, PT ;  /* 0x00000000003f782f */ /* 0x000fe20003800000 */
[----:B------:R-:W-:Y:S01]  /*1c50*/  IMAD.U32 R2, RZ, RZ, UR4 ;  /* 0x00000004ff027e24 */ /* 0x000fe2000f8e00ff */
[----:B---3--:R-:W-:Y:S02]  /*1c60*/  ULEA UR8, UR5, UR20, 0xd ;  /* 0x0000001405087291 */ /* 0x008fe4000f8e683f */
[----:B------:R-:W-:Y:S02]  /*1c70*/  ISETP.LT.U32.AND P0, PT, R6, 0x20, P0 ;  /* 0x000000200600780c */ /* 0x000fe40000701070 */
[----:B------:R-:W-:Y:S02]  /*1c80*/  ELECT P1, URZ, PT ;  /* 0x00000000003f782f */ /* 0x000fe40003820000 */
[----:B------:R-:W-:Y:S01]  /*1c90*/  SHF.L.U32 R2, R2, 0x1f, RZ ;  /* 0x0000001f02027819 */ /* 0x000fe200000006ff */
[----:B------:R-:W-:Y:S01]  /*1ca0*/  UIADD3 UR8, UR8, 0x8000, URZ ;  /* 0x0000800008087890 */ /* 0x000fe2000fffe03f */
[----:B------:R-:W-:Y:S01]  /*1cb0*/  ISETP.LT.U32.AND P1, PT, R6, 0x20, P1 ;  /* 0x000000200600780c */ /* 0x000fe20000f21070 */
[----:B------:R-:W-:Y:S01]  /*1cc0*/  ULEA UR12, UR5, UR20, 0xe ;  /* 0x00000014050c7291 */ /* 0x000fe2000f8e703f */
[----:B------:R-:W-:Y:S01]  /*1cd0*/  UMOV UR14, UR10 ;  /* 0x0000000a000e7c82 */ /* 0x000fe20008000000 */
[----:B------:R-:W-:-:S02]  /*1ce0*/  USHF.L.U32 UR16, UR21, 0x6, URZ ;  /* 0x0000000615107899 */ /* 0x000fc4000800063f */
[----:B------:R-:W-:Y:S02]  /*1cf0*/  USHF.R.U32.HI UR18, URZ, 0x4, UR12 ;  /* 0x000000043f127899 */ /* 0x000fe4000801160c */
[----:B------:R-:W-:Y:S01]  /*1d00*/  VOTEU.ANY UP0, P0 ;  /* 0x00000000003f7886 */ /* 0x000fe20000000100 */
[----:B------:R-:W-:Y:S01]  /*1d10*/  VOTEU.ANY UP2, P0 ;  /* 0x00000000003f7886 */ /* 0x000fe20000040100 */
[----:B------:R-:W-:Y:S01]  /*1d20*/  ULOP3.LUT UR16, UR16, 0x100, URZ, 0xc0, !UPT ;  /* 0x0000010010107892 */ /* 0x000fe2000f8ec03f */
[----:B------:R1:W-:Y:S01]  /*1d30*/  @!P2 SYNCS.ARRIVE.TRANS64 RZ, [UR32+0xc000], R3 ;  /* 0x00c00003ffffa9a7 */ /* 0x0003e20008000020 */
[----:B------:R-:W-:Y:S01]  /*1d40*/  BAR.SYNC.DEFER_BLOCKING 0x0 ;  /* 0x0000000000007b1d */ /* 0x000fe20000010000 */
[----:B------:R-:W-:Y:S02]  /*1d50*/  @UP0 UIADD3 UR9, UR32, 0xc000, URZ ;  /* 0x0000c00020090890 */ /* 0x000fe4000fffe03f */
[----:B------:R-:W-:Y:S02]  /*1d60*/  ULEA.HI UR16, UR8, UR16, URZ, 0x1c ;  /* 0x0000001008107291 */ /* 0x000fe4000f8fe03f */
[----:B------:R-:W-:Y:S01]  /*1d70*/  USGXT.U32 UR18, UR18, 0xe ;  /* 0x0000000e1212789a */ /* 0x000fe20008000000 */
[----:B------:R-:W-:Y:S01]  /*1d80*/  @UP0 UMOV UR6, UR22 ;  /* 0x0000001600060c82 */ /* 0x000fe20008000000 */
[----:B------:R-:W-:Y:S01]  /*1d90*/  @UP0 UMOV UR7, UR23 ;  /* 0x0000001700070c82 */ /* 0x000fe20008000000 */
[----:B------:R-:W-:Y:S01]  /*1da0*/  VOTEU.ANY UP1, P1 ;  /* 0x00000000003f7886 */ /* 0x000fe20000820100 */
[----:B------:R-:W-:Y:S01]  /*1db0*/  VOTEU.ANY UP3, P1 ;  /* 0x00000000003f7886 */ /* 0x000fe20000860100 */
[----:B------:R-:W-:Y:S01]  /*1dc0*/  UMOV UR19, 0x80000020 ;  /* 0x8000002000137882 */ /* 0x000fe20000000000 */
[----:B------:R-:W-:-:S02]  /*1dd0*/  UMOV UR17, 0x80000020 ;  /* 0x8000002000117882 */ /* 0x000fc40000000000 */
[----:B------:R-:W-:Y:S01]  /*1de0*/  @UP1 UIADD3 UR13, UR32, 0xc000, URZ ;  /* 0x0000c000200d1890 */ /* 0x000fe2000fffe03f */
[----:B------:R-:W-:Y:S01]  /*1df0*/  @UP1 UMOV UR28, UR24 ;  /* 0x00000018001c1c82 */ /* 0x000fe20008000000 */
[----:B------:R-:W-:Y:S01]  /*1e00*/  @UP1 UMOV UR29, UR25 ;  /* 0x00000019001d1c82 */ /* 0x000fe20008000000 */
[----:B------:R3:W-:Y:S01]  /*1e10*/  @UP2 UTMALDG.2D [UR8], [UR6] ;  /* 0x00000008060025b4 */ /* 0x0007e20008008000 */
[----:B------:R4:W-:Y:S06]  /*1e20*/  MEMBAR.ALL.CTA ;  /* 0x0000000000007992 */ /* 0x0009ec0000008000 */
[----:B----4-:R-:W4:Y:S01]  /*1e30*/  FENCE.VIEW.ASYNC.S ;  /* 0x00000000000073c6 */ /* 0x010f220000000000 */
[----:B---3--:R-:W-:-:S07]  /*1e40*/  ULOP3.LUT UR8, UR16, 0x3fff, URZ, 0xc0, !UPT ;  /* 0x00003fff10087892 */ /* 0x008fce000f8ec03f */
[----:B------:R-:W-:Y:S01]  /*1e50*/  UMOV UR16, UR8 ;  /* 0x0000000800107c82 */ /* 0x000fe20008000000 */
[----:B----4-:R-:W-:Y:S06]  /*1e60*/  BAR.SYNC.DEFER_BLOCKING 0x0 ;  /* 0x0000000000007b1d */ /* 0x010fec0000010000 */
[----:B------:R1:W-:Y:S02]  /*1e70*/  @UP3 UTMALDG.2D [UR12], [UR28] ;  /* 0x0000000c1c0035b4 */ /* 0x0003e40008008000 */
[----:B------:R-:W-:Y:S06]  /*1e80*/  BAR.SYNC.DEFER_BLOCKING 0x0 ;  /* 0x0000000000007b1d */ /* 0x000fec0000010000 */
[----:B------:R-:W3:Y:S02]  /*1e90*/  SYNCS.PHASECHK.TRANS64.TRYWAIT P0, [UR32+0xc000], R2 ;  /* 0x00c00002ff0075a7 */ /* 0x000ee40008000160 */
[----:B-1-3--:R-:W-:Y:S05]  /*1ea0*/  @!P0 BRA `(.L_x_48) ;  /* 0x00000008002c8947 */ /* 0x00afea0003800000 */
.L_x_50:
[----:B------:R-:W-:Y:S02]  /*1eb0*/  WARPGROUP.DEPBAR.LE gsb0, 0x0 ;  /* 0x00008000000079c5 */ /* 0x000fe40000010000 */
[----:B------:R-:W-:Y:S01]  /*1ec0*/  WARPGROUP.ARRIVE ;  /* 0x00000000000079c5 */ /* 0x000fe20000000000 */
[----:B------:R-:W1:Y:S01]  /*1ed0*/  LDC R2, c[0x0][0x230] ;  /* 0x00008c00ff027b82 */ /* 0x000e620000000800 */
[----:B------:R-:W-:Y:S01]  /*1ee0*/  UIADD3 UR10, UR10, 0x20, URZ ;  /* 0x000000200a0a7890 */ /* 0x000fe2000fffe03f */
[----:B------:R-:W-:Y:S01]  /*1ef0*/  UMOV UR6, UR18 ;  /* 0x0000001200067c82 */ /* 0x000fe20008000000 */
[----:B------:R-:W-:Y:S02]  /*1f00*/  UMOV UR7, URZ ;  /* 0x0000003f00077c82 */ /* 0x000fe40008000000 */
[----:B------:R-:W-:Y:S01]  /*1f10*/  HGMMA.64x256x16.F32 R24, gdesc[UR16], R24 ;  /* 0x03e00000101879f0 */ /* 0x000fe20008700818 */
[----:B------:R-:W-:Y:S01]  /*1f20*/  UMOV UR16, 0xfffffffe ;  /* 0xfffffffe00107882 */ /* 0x000fe20000000000 */
[----:B------:R-:W-:Y:S01]  /*1f30*/  UMOV UR17, 0x7fffffdf ;  /* 0x7fffffdf00117882 */ /* 0x000fe20000000000 */
[----:B------:R-:W-:-:S02]  /*1f40*/  UIADD3 UR5, UR5, 0x1, URZ ;  /* 0x0000000105057890 */ /* 0x000fc4000fffe03f */
[----:B------:R-:W-:Y:S02]  /*1f50*/  UIADD3.64 UR18, UR6, -UR16, URZ ;  /* 0x8000001006127297 */ /* 0x000fe4000fffe03f */
[----:B------:R-:W-:Y:S01]  /*1f60*/  UISETP.NE.U32.AND UP0, UPT, UR5, 0x2, UPT ;  /* 0x000000020500788c */ /* 0x000fe2000bf05070 */
[----:B------:R-:W-:Y:S01]  /*1f70*/  UMOV UR6, UR8 ;  /* 0x0000000800067c82 */ /* 0x000fe20008000000 */
[----:B------:R-:W-:Y:S02]  /*1f80*/  UMOV UR7, URZ ;  /* 0x0000003f00077c82 */ /* 0x000fe40008000000 */
[----:B------:R-:W-:Y:S02]  /*1f90*/  USEL UR5, UR5, URZ, UP0 ;  /* 0x0000003f05057287 */ /* 0x000fe40008000000 */
[----:B------:R-:W-:Y:S02]  /*1fa0*/  UIADD3.64 UR16, UR6, -UR16, URZ ;  /* 0x8000001006107297 */ /* 0x000fe4000fffe03f */
[----:B------:R-:W-:Y:S01]  /*1fb0*/  USEL UR6, URZ, 0x1, UP0 ;  /* 0x000000013f067887 */ /* 0x000fe20008000000 */
[----:B-1----:R-:W-:-:S03]  /*1fc0*/  ISETP.LE.AND P0, PT, R2, UR10, PT ;  /* 0x0000000a02007c0c */ /* 0x002fc6000bf03270 */
[----:B------:R-:W-:-:S09]  /*1fd0*/  ULOP3.LUT UR4, UR4, UR6, URZ, 0x3c, !UPT ;  /* 0x0000000604047292 */ /* 0x000fd2000f8e3c3f */
[----:B------:R-:W-:Y:S01]  /*1fe0*/  HGMMA.64x256x16.F32 R24, gdesc[UR16], R24, gsb0 ;  /* 0x03e00000101879f0 */ /* 0x000fe20008000818 */
[----:B------:R-:W-:Y:S05]  /*1ff0*/  @!P0 BRA `(.L_x_49) ;  /* 0xfffffffc00048947 */ /* 0x000fea000383ffff */
.L_x_47:
[----:B------:R-:W-:Y:S02]  /*2000*/  WARPGROUP.DEPBAR.LE gsb0, 0x0 ;  /* 0x00008000000079c5 */ /* 0x000fe40000010000 */
[----:B------:R-:W-:Y:S01]  /*2010*/  BAR.SYNC.DEFER_BLOCKING 0x0 ;  /* 0x0000000000007b1d */ /* 0x000fe20000010000 */
[C---:B-1----:R-:W-:Y:S01]  /*2020*/  IMAD.SHL.U32 R2, R0.reuse, 0x80, RZ ;  /* 0x0000008000027824 */ /* 0x042fe200078e00ff */
[----:B------:R-:W-:Y:S01]  /*2030*/  F2FP.F16.F32.PACK_AB R24, R25, R24 ;  /* 0x000000181918723e */ /* 0x000fe200000000ff */
[----:B------:R-:W-:Y:S01]  /*2040*/  IMAD.SHL.U32 R3, R0, 0x10, RZ ;  /* 0x0000001000037824 */ /* 0x000fe200078e00ff */
[----:B------:R-:W-:Y:S02]  /*2050*/  F2FP.F16.F32.PACK_AB R25, R27, R26 ;  /* 0x0000001a1b19723e */ /* 0x000fe400000000ff */
[----:B------:R-:W-:Y:S02]  /*2060*/  ELECT P0, URZ, PT ;  /* 0x00000000003f782f */ /* 0x000fe40003800000 */
[----:B------:R-:W-:Y:S01]  /*2070*/  LOP3.LUT R2, R2, 0x780, RZ, 0xc0, !PT ;  /* 0x0000078002027812 */ /* 0x000fe200078ec0ff */
[----:B------:R-:W-:Y:S01]  /*2080*/  ULOP3.LUT UR21, UR21, 0x3, URZ, 0xc0, !UPT ;  /* 0x0000000315157892 */ /* 0x000fe2000f8ec03f */
[----:B------:R-:W-:Y:S01]  /*2090*/  F2FP.F16.F32.PACK_AB R56, R57, R56 ;  /* 0x000000383938723e */ /* 0x000fe200000000ff */
[----:B------:R-:W-:Y:S01]  /*20a0*/  UMOV UR10, UR11 ;  /* 0x0000000b000a7c82 */ /* 0x000fe20008000000 */
[----:B------:R-:W-:Y:S01]  /*20b0*/  LOP3.LUT R3, R2, 0x70, R3, 0xf8, !PT ;  /* 0x0000007002037812 */ /* 0x000fe200078ef803 */
[----:B---3--:R-:W-:Y:S01]  /*20c0*/  ULEA UR9, UR21, UR15, 0x6 ;  /* 0x0000000f15097291 */ /* 0x008fe2000f8e303f */
[----:B------:R-:W-:Y:S01]  /*20d0*/  F2FP.F16.F32.PACK_AB R26, R29, R28 ;  /* 0x0000001c1d1a723e */ /* 0x000fe200000000ff */
[----:B------:R-:W-:Y:S01]  /*20e0*/  ULEA UR8, UR21, UR20, 0xe ;  /* 0x0000001415087291 */ /* 0x000fe2000f8e703f */
[----:B------:R-:W-:Y:S01]  /*20f0*/  LOP3.LUT R3, R3, 0x10, R0, 0x78, !PT ;  /* 0x0000001003037812 */ /* 0x000fe200078e7800 */
[----:B------:R-:W-:Y:S01]  /*2100*/  IMAD.SHL.U32 R0, R0, 0x40, RZ ;  /* 0x0000004000007824 */ /* 0x000fe200078e00ff */
[----:B------:R-:W-:-:S02]  /*2110*/  F2FP.F16.F32.PACK_AB R27, R31, R30 ;  /* 0x0000001e1f1b723e */ /* 0x000fc400000000ff */
[----:B------:R-:W-:Y:S02]  /*2120*/  F2FP.F16.F32.PACK_AB R57, R59, R58 ;  /* 0x0000003a3b39723e */ /* 0x000fe400000000ff */
[----:B------:R-:W-:Y:S02]  /*2130*/  LOP3.LUT R0, R3, 0x3800, R0, 0xf8, !PT ;  /* 0x0000380003007812 */ /* 0x000fe400078ef800 */
[----:B------:R-:W-:Y:S01]  /*2140*/  F2FP.F16.F32.PACK_AB R88, R89, R88 ;  /* 0x000000585958723e */ /* 0x000fe200000000ff */
[----:B------:R-:W1:Y:S02]  /*2150*/  @!P2 SYNCS.CCTL.IV [UR20+0xc000] ;  /* 0x00c00000ff00a9b1 */ /* 0x000e640008000014 */
[----:B-1----:R-:W-:Y:S01]  /*2160*/  BAR.SYNC.DEFER_BLOCKING 0x0 ;  /* 0x0000000000007b1d */ /* 0x002fe20000010000 */
[C---:B------:R-:W-:Y:S01]  /*2170*/  LOP3.LUT R3, R0.reuse, 0x20, RZ, 0x3c, !PT ;  /* 0x0000002000037812 */ /* 0x040fe200078e3cff */
[----:B------:R-:W-:Y:S01]  /*2180*/  VIADD R2, R0, UR20 ;  /* 0x0000001400027c36 */ /* 0x000fe20008000000 */
[----:B------:R-:W-:-:S02]  /*2190*/  F2FP.F16.F32.PACK_AB R58, R61, R60 ;  /* 0x0000003c3d3a723e */ /* 0x000fc400000000ff */
[----:B------:R-:W-:Y:S01]  /*21a0*/  F2FP.F16.F32.PACK_AB R59, R63, R62 ;  /* 0x0000003e3f3b723e */ /* 0x000fe200000000ff */
[----:B------:R-:W-:Y:S01]  /*21b0*/  VIADD R3, R3, UR20 ;  /* 0x0000001403037c36 */ /* 0x000fe20008000000 */
[----:B------:R-:W-:Y:S02]  /*21c0*/  F2FP.F16.F32.PACK_AB R89, R91, R90 ;  /* 0x0000005a5b59723e */ /* 0x000fe400000000ff */
[----:B------:R-:W-:Y:S02]  /*21d0*/  F2FP.F16.F32.PACK_AB R120, R121, R120 ;  /* 0x000000787978723e */ /* 0x000fe400000000ff */
[----:B------:R-:W-:Y:S02]  /*21e0*/  F2FP.F16.F32.PACK_AB R32, R33, R32 ;  /* 0x000000202120723e */ /* 0x000fe400000000ff */
[----:B------:R-:W-:Y:S02]  /*21f0*/  F2FP.F16.F32.PACK_AB R90, R93, R92 ;  /* 0x0000005c5d5a723e */ /* 0x000fe400000000ff */
[----:B------:R-:W-:-:S02]  /*2200*/  F2FP.F16.F32.PACK_AB R91, R95, R94 ;  /* 0x0000005e5f5b723e */ /* 0x000fc400000000ff */
[----:B------:R-:W-:Y:S02]  /*2210*/  F2FP.F16.F32.PACK_AB R121, R123, R122 ;  /* 0x0000007a7b79723e */ /* 0x000fe400000000ff */
[----:B------:R-:W-:Y:S02]  /*2220*/  F2FP.F16.F32.PACK_AB R33, R35, R34 ;  /* 0x000000222321723e */ /* 0x000fe400000000ff */
[----:B------:R-:W-:Y:S02]  /*2230*/  F2FP.F16.F32.PACK_AB R64, R65, R64 ;  /* 0x000000404140723e */ /* 0x000fe400000000ff */
[----:B------:R-:W-:Y:S01]  /*2240*/  F2FP.F16.F32.PACK_AB R122, R125, R124 ;  /* 0x0000007c7d7a723e */ /* 0x000fe200000000ff */
[----:B------:R-:W1:Y:S02]  /*2250*/  @!P2 SYNCS.CCTL.IV [UR20+0xc008] ;  /* 0x00c00800ff00a9b1 */ /* 0x000e640008000014 */
[----:B-1----:R-:W-:Y:S01]  /*2260*/  BAR.SYNC.DEFER_BLOCKING 0x0 ;  /* 0x0000000000007b1d */ /* 0x002fe20000010000 */
[----:B------:R-:W-:-:S02]  /*2270*/  F2FP.F16.F32.PACK_AB R123, R127, R126 ;  /* 0x0000007e7f7b723e */ /* 0x000fc400000000ff */
[----:B------:R-:W-:Y:S02]  /*2280*/  LOP3.LUT R4, R0, 0x40, RZ, 0x3c, !PT ;  /* 0x0000004000047812 */ /* 0x000fe400078e3cff */
[----:B------:R-:W-:Y:S02]  /*2290*/  F2FP.F16.F32.PACK_AB R34, R37, R36 ;  /* 0x000000242522723e */ /* 0x000fe400000000ff */
[----:B------:R-:W-:Y:S01]  /*22a0*/  F2FP.F16.F32.PACK_AB R35, R39, R38 ;  /* 0x000000262723723e */ /* 0x000fe200000000ff */
[----:B------:R-:W-:Y:S01]  /*22b0*/  VIADD R4, R4, UR20 ;  /* 0x0000001404047c36 */ /* 0x000fe20008000000 */
[----:B------:R-:W-:Y:S02]  /*22c0*/  F2FP.F16.F32.PACK_AB R65, R67, R66 ;  /* 0x000000424341723e */ /* 0x000fe400000000ff */
[----:B------:R-:W-:Y:S02]  /*22d0*/  F2FP.F16.F32.PACK_AB R96, R97, R96 ;  /* 0x000000606160723e */ /* 0x000fe400000000ff */
[----:B------:R-:W-:-:S02]  /*22e0*/  F2FP.F16.F32.PACK_AB R66, R69, R68 ;  /* 0x000000444542723e */ /* 0x000fc400000000ff */
[----:B------:R-:W-:Y:S02]  /*22f0*/  F2FP.F16.F32.PACK_AB R67, R71, R70 ;  /* 0x000000464743723e */ /* 0x000fe400000000ff */
[----:B------:R-:W-:Y:S02]  /*2300*/  F2FP.F16.F32.PACK_AB R97, R99, R98 ;  /* 0x000000626361723e */ /* 0x000fe400000000ff */
[----:B------:R-:W-:Y:S02]  /*2310*/  F2FP.F16.F32.PACK_AB R128, R129, R128 ;  /* 0x000000808180723e */ /* 0x000fe400000000ff */
[----:B------:R-:W-:Y:S02]  /*2320*/  F2FP.F16.F32.PACK_AB R40, R41, R40 ;  /* 0x000000282928723e */ /* 0x000fe400000000ff */
[----:B------:R-:W-:Y:S01]  /*2330*/  F2FP.F16.F32.PACK_AB R98, R101, R100 ;  /* 0x000000646562723e */ /* 0x000fe200000000ff */
[----:B------:R-:W-:Y:S01]  /*2340*/  STSM.16.M88.4 [R2], R24 ;  /* 0x0000001802007844 */ /* 0x000fe20000000200 */
[----:B------:R-:W-:-:S02]  /*2350*/  F2FP.F16.F32.PACK_AB R99, R103, R102 ;  /* 0x000000666763723e */ /* 0x000fc400000000ff */
[----:B------:R-:W-:Y:S01]  /*2360*/  F2FP.F16.F32.PACK_AB R129, R131, R130 ;  /* 0x000000828381723e */ /* 0x000fe200000000ff */
[----:B------:R-:W-:Y:S01]  /*2370*/  STSM.16.M88.4 [R2+0x4000], R56 ;  /* 0x0040003802007844 */ /* 0x000fe20000000200 */
[----:B------:R-:W-:Y:S02]  /*2380*/  F2FP.F16.F32.PACK_AB R41, R43, R42 ;  /* 0x0000002a2b29723e */ /* 0x000fe400000000ff */
[----:B------:R-:W-:Y:S01]  /*2390*/  F2FP.F16.F32.PACK_AB R72, R73, R72 ;  /* 0x000000484948723e */ /* 0x000fe200000000ff */
[----:B------:R-:W-:Y:S01]  /*23a0*/  STSM.16.M88.4 [R2+0x8000], R88 ;  /* 0x0080005802007844 */ /* 0x000fe20000000200 */
[----:B------:R-:W-:Y:S02]  /*23b0*/  F2FP.F16.F32.PACK_AB R130, R133, R132 ;  /* 0x000000848582723e */ /* 0x000fe400000000ff */
[----:B------:R-:W-:Y:S01]  /*23c0*/  F2FP.F16.F32.PACK_AB R131, R135, R134 ;  /* 0x000000868783723e */ /* 0x000fe200000000ff */
[----:B------:R-:W-:Y:S01]  /*23d0*/  STSM.16.M88.4 [R2+0xc000], R120 ;  /* 0x00c0007802007844 */ /* 0x000fe20000000200 */
[----:B------:R-:W-:-:S02]  /*23e0*/  LOP3.LUT R0, R0, 0x60, RZ, 0x3c, !PT ;  /* 0x0000006000007812 */ /* 0x000fc400078e3cff */
[----:B------:R-:W-:Y:S01]  /*23f0*/  F2FP.F16.F32.PACK_AB R42, R45, R44 ;  /* 0x0000002c2d2a723e */ /* 0x000fe200000000ff */
[----:B------:R-:W-:Y:S01]  /*2400*/  STSM.16.M88.4 [R3], R32 ;  /* 0x0000002003007844 */ /* 0x000fe20000000200 */
[----:B------:R-:W-:Y:S01]  /*2410*/  F2FP.F16.F32.PACK_AB R43, R47, R46 ;  /* 0x0000002e2f2b723e */ /* 0x000fe200000000ff */
[----:B------:R-:W-:Y:S01]  /*2420*/  VIADD R0, R0, UR20 ;  /* 0x0000001400007c36 */ /* 0x000fe20008000000 */
[----:B------:R-:W-:Y:S01]  /*2430*/  F2FP.F16.F32.PACK_AB R73, R75, R74 ;  /* 0x0000004a4b49723e */ /* 0x000fe200000000ff */
[----:B------:R-:W-:Y:S01]  /*2440*/  STSM.16.M88.4 [R3+0x4000], R64 ;  /* 0x0040004003007844 */ /* 0x000fe20000000200 */
[----:B------:R-:W-:Y:S02]  /*2450*/  F2FP.F16.F32.PACK_AB R104, R105, R104 ;  /* 0x000000686968723e */ /* 0x000fe400000000ff */
[----:B------:R-:W-:Y:S01]  /*2460*/  F2FP.F16.F32.PACK_AB R74, R77, R76 ;  /* 0x0000004c4d4a723e */ /* 0x000fe200000000ff */
[----:B------:R-:W-:Y:S01]  /*2470*/  STSM.16.M88.4 [R3+0x8000], R96 ;  /* 0x0080006003007844 */ /* 0x000fe20000000200 */
[----:B------:R-:W-:-:S02]  /*2480*/  F2FP.F16.F32.PACK_AB R75, R79, R78 ;  /* 0x0000004e4f4b723e */ /* 0x000fc400000000ff */
[----:B------:R-:W-:Y:S01]  /*2490*/  F2FP.F16.F32.PACK_AB R105, R107, R106 ;  /* 0x0000006a6b69723e */ /* 0x000fe200000000ff */
[----:B------:R-:W-:Y:S01]  /*24a0*/  STSM.16.M88.4 [R3+0xc000], R128 ;  /* 0x00c0008003007844 */ /* 0x000fe20000000200 */
[----:B------:R-:W-:Y:S02]  /*24b0*/  F2FP.F16.F32.PACK_AB R136, R137, R136 ;  /* 0x000000888988723e */ /* 0x000fe400000000ff */
[----:B------:R-:W-:Y:S01]  /*24c0*/  F2FP.F16.F32.PACK_AB R48, R49, R48 ;  /* 0x000000303130723e */ /* 0x000fe200000000ff */
[----:B------:R-:W-:Y:S01]  /*24d0*/  STSM.16.M88.4 [R4], R40 ;  /* 0x0000002804007844 */ /* 0x000fe20000000200 */
[----:B------:R-:W-:Y:S02]  /*24e0*/  F2FP.F16.F32.PACK_AB R106, R109, R108 ;  /* 0x0000006c6d6a723e */ /* 0x000fe400000000ff */
[----:B------:R-:W-:Y:S01]  /*24f0*/  F2FP.F16.F32.PACK_AB R107, R111, R110 ;  /* 0x0000006e6f6b723e */ /* 0x000fe200000000ff */
[----:B------:R-:W-:Y:S01]  /*2500*/  STSM.16.M88.4 [R4+0x4000], R72 ;  /* 0x0040004804007844 */ /* 0x000fe20000000200 */
[----:B------:R-:W-:-:S02]  /*2510*/  F2FP.F16.F32.PACK_AB R137, R139, R138 ;  /* 0x0000008a8b89723e */ /* 0x000fc400000000ff */
[----:B------:R-:W-:Y:S01]  /*2520*/  F2FP.F16.F32.PACK_AB R49, R51, R50 ;  /* 0x000000323331723e */ /* 0x000fe200000000ff */
[----:B------:R-:W-:Y:S01]  /*2530*/  STSM.16.M88.4 [R4+0x8000], R104 ;  /* 0x0080006804007844 */ /* 0x000fe20000000200 */
[----:B------:R-:W-:Y:S02]  /*2540*/  F2FP.F16.F32.PACK_AB R80, R81, R80 ;  /* 0x000000505150723e */ /* 0x000fe400000000ff */
[----:B------:R-:W-:Y:S02]  /*2550*/  F2FP.F16.F32.PACK_AB R138, R141, R140 ;  /* 0x0000008c8d8a723e */ /* 0x000fe400000000ff */
[----:B------:R-:W-:Y:S02]  /*2560*/  F2FP.F16.F32.PACK_AB R139, R143, R142 ;  /* 0x0000008e8f8b723e */ /* 0x000fe400000000ff */
[----:B------:R-:W-:Y:S02]  /*2570*/  F2FP.F16.F32.PACK_AB R50, R53, R52 ;  /* 0x000000343532723e */ /* 0x000fe400000000ff */
[----:B------:R-:W-:Y:S01]  /*2580*/  F2FP.F16.F32.PACK_AB R51, R55, R54 ;  /* 0x000000363733723e */ /* 0x000fe200000000ff */
[----:B------:R-:W-:Y:S01]  /*2590*/  STSM.16.M88.4 [R4+0xc000], R136 ;  /* 0x00c0008804007844 */ /* 0x000fe20000000200 */
[----:B------:R-:W-:-:S02]  /*25a0*/  F2FP.F16.F32.PACK_AB R81, R83, R82 ;  /* 0x000000525351723e */ /* 0x000fc400000000ff */
[----:B------:R-:W-:Y:S01]  /*25b0*/  F2FP.F16.F32.PACK_AB R112, R113, R112 ;  /* 0x000000707170723e */ /* 0x000fe200000000ff */
[----:B------:R-:W-:Y:S01]  /*25c0*/  STSM.16.M88.4 [R0], R48 ;  /* 0x0000003000007844 */ /* 0x000fe20000000200 */
[----:B------:R-:W-:Y:S02]  /*25d0*/  F2FP.F16.F32.PACK_AB R82, R85, R84 ;  /* 0x000000545552723e */ /* 0x000fe400000000ff */
[----:B------:R-:W-:Y:S02]  /*25e0*/  F2FP.F16.F32.PACK_AB R83, R87, R86 ;  /* 0x000000565753723e */ /* 0x000fe400000000ff */
[----:B------:R-:W-:Y:S02]  /*25f0*/  F2FP.F16.F32.PACK_AB R113, R115, R114 ;  /* 0x000000727371723e */ /* 0x000fe400000000ff */
[----:B------:R-:W-:Y:S01]  /*2600*/  F2FP.F16.F32.PACK_AB R144, R145, R144 ;  /* 0x000000909190723e */ /* 0x000fe200000000ff */
[----:B------:R-:W-:Y:S01]  /*2610*/  STSM.16.M88.4 [R0+0x4000], R80 ;  /* 0x0040005000007844 */ /* 0x000fe20000000200 */
[----:B------:R-:W-:-:S02]  /*2620*/  F2FP.F16.F32.PACK_AB R114, R117, R116 ;  /* 0x000000747572723e */ /* 0x000fc400000000ff */
[----:B------:R-:W-:Y:S02]  /*2630*/  F2FP.F16.F32.PACK_AB R115, R119, R118 ;  /* 0x000000767773723e */ /* 0x000fe400000000ff */
[----:B------:R-:W-:Y:S02]  /*2640*/  F2FP.F16.F32.PACK_AB R145, R147, R146 ;  /* 0x000000929391723e */ /* 0x000fe400000000ff */
[----:B------:R-:W-:Y:S01]  /*2650*/  F2FP.F16.F32.PACK_AB R146, R149, R148 ;  /* 0x000000949592723e */ /* 0x000fe200000000ff */
[----:B------:R-:W-:Y:S01]  /*2660*/  STSM.16.M88.4 [R0+0x8000], R112 ;  /* 0x0080007000007844 */ /* 0x000fe20000000200 */
[----:B------:R-:W-:Y:S02]  /*2670*/  F2FP.F16.F32.PACK_AB R147, R151, R150 ;  /* 0x000000969793723e */ /* 0x000fe400000000ff */
[----:B------:R-:W-:-:S03]  /*2680*/  ISETP.LT.U32.AND P0, PT, R6, 0x80, P0 ;  /* 0x000000800600780c */ /* 0x000fc60000701070 */
[----:B------:R-:W-:Y:S01]  /*2690*/  STSM.16.M88.4 [R0+0xc000], R144 ;  /* 0x00c0009000007844 */ /* 0x000fe20000000200 */
[----:B------:R1:W-:Y:S06]  /*26a0*/  MEMBAR.ALL.CTA ;  /* 0x0000000000007992 */ /* 0x0003ec0000008000 */
[----:B-1----:R-:W1:Y:S03]  /*26b0*/  FENCE.VIEW.ASYNC.S ;  /* 0x00000000000073c6 */ /* 0x002e660000000000 */
[----:B-1----:R-:W-:Y:S01]  /*26c0*/  VOTEU.ANY UP0, P0 ;  /* 0x00000000003f7886 */ /* 0x002fe20000000100 */
[----:B------:R-:W-:-:S04]  /*26d0*/  VOTEU.ANY UP1, P0 ;  /* 0x00000000003f7886 */ /* 0x000fc80000020100 */
[----:B------:R-:W-:Y:S01]  /*26e0*/  @UP0 UMOV UR6, UR26 ;  /* 0x0000001a00060c82 */ /* 0x000fe20008000000 */
[----:B------:R-:W-:Y:S01]  /*26f0*/  @UP0 UMOV UR7, UR27 ;  /* 0x0000001b00070c82 */ /* 0x000fe20008000000 */
[----:B------:R-:W-:Y:S06]  /*2700*/  BAR.SYNC.DEFER_BLOCKING 0x0 ;  /* 0x0000000000007b1d */ /* 0x000fec0000010000 */
[----:B------:R1:W-:Y:S01]  /*2710*/  @UP1 UTMASTG.2D [UR8], [UR6] ;  /* 0x00000008060013b5 */ /* 0x0003e20008008000 */
[----:B------:R0:W-:Y:S01]  /*2720*/  UTMACMDFLUSH ;  /* 0x00000000000079b7 */ /* 0x0001e20000000000 */
[----:B------:R-:W-:-:S04]  /*2730*/  DEPBAR.LE SB0, 0x0 ;  /* 0x000080000000791a */ /* 0x000fc80000000000 */
[----:B------:R-:W-:Y:S06]  /*2740*/  BAR.SYNC.DEFER_BLOCKING 0x0 ;  /* 0x0000000000007b1d */ /* 0x000fec0000010000 */
[----:B-1----:R-:W-:Y:S05]  /*2750*/  EXIT ;  /* 0x000000000000794d */ /* 0x002fea0003800000 */
.L_x_48:
[----:B------:R-:W1:Y:S02]  /*2760*/  SYNCS.PHASECHK.TRANS64.TRYWAIT P0, [UR32+0xc000], R2 ;  /* 0x00c00002ff0075a7 */ /* 0x000e640008000160 */
[----:B-1----:R-:W-:Y:S05]  /*2770*/  @!P0 BRA `(.L_x_48) ;  /* 0xfffffffc00f88947 */ /* 0x002fea000383ffff */
[----:B------:R-:W-:Y:S05]  /*2780*/  BRA `(.L_x_50) ;  /* 0xfffffff400c87947 */ /* 0x000fea000383ffff */
.L_x_51:
[----:B------:R-:W-:-:S00]  /*2790*/  BRA `(.L_x_51) ;  /* 0xfffffffc00fc7947 */ /* 0x000fc0000383ffff */
[----:B------:R-:W-:-:S00]  /*27a0*/  NOP ;  /* 0x0000000000007918 */ /* 0x000fc00000000000 */
        /* <DEDUP_REMOVED lines=13> */
.L_x_52:


//--------------------- .nv.shared.gluon_wgmma    --------------------------
	.section	.nv.shared.gluon_wgmma,"aw",@nobits
	.sectionflags	@""
	.align	16
	.zero		1024


//--------------------- .nv.shared.reserved.0     --------------------------
	.section	.nv.shared.reserved.0,"aw",@nobits
	.weak		__nv_reservedSMEM_offset_0_alias
	.size		__nv_reservedSMEM_offset_0_alias, 0, 0
	.other		__nv_reservedSMEM_offset_0_alias,@"STO_CUDA_RESERVED_SHARED STV_DEFAULT"
__nv_reservedSMEM_offset_0_alias:
	.zero		0


//--------------------- .nv.constant0.gluon_wgmma --------------------------
	.section	.nv.constant0.gluon_wgmma,"a",@progbits
	.sectionflags	@""
	.align	4
.nv.constant0.gluon_wgmma:
	.zero		608


//--------------------- SYMBOLS --------------------------

	.type		.nv.reservedSmem.offset0,@object
	.size		.nv.reservedSmem.offset0,0x4
